	.target	sm_90a

	.elftype	@"ET_EXEC"


//--------------------- .note.nv.tkinfo           --------------------------
	.section	.note.nv.tkinfo,"",@"SHT_NOTE"
	.sectionflags	@"SHF_NOTE_NV_TKINFO"
	.tkinfo
        /*0018*/ 	.word	0x00000002
        /*0030*/ 	.string	""
        /*0030*/ 	.string	"ptxas"
        /*0030*/ 	.string	"Cuda compilation tools, release 13.0, V13.0.88"
        /*0030*/ 	.string	"Build cuda_13.0.r13.0/compiler.36424714_0"
        /*0030*/ 	.string	"-v  -suppress-debug-info  -lineinfo  -arch sm_90a "



//--------------------- .note.nv.cuinfo           --------------------------
	.section	.note.nv.cuinfo,"",@"SHT_NOTE"
	.sectionflags	@"SHF_NOTE_NV_CUINFO"
        /*0018*/ 	.short	0x0002
        /*001a*/ 	.short	0x005a
        /*001c*/ 	.short	0x0082
	.zero		2


//--------------------- .nv.info                  --------------------------
	.section	.nv.info,"",@"SHT_CUDA_INFO"
	.align	4


	//----- nvinfo : EIATTR_REGCOUNT
	.align		4
        /*0000*/ 	.byte	0x04, 0x2f
        /*0002*/ 	.short	(.L_1 - .L_0)
	.align		4
.L_0:
        /*0004*/ 	.word	index@(matmul_kernel)
        /*0008*/ 	.word	0x000000b6


	//----- nvinfo : EIATTR_FRAME_SIZE
	.align		4
.L_1:
        /*000c*/ 	.byte	0x04, 0x11
        /*000e*/ 	.short	(.L_3 - .L_2)
	.align		4
.L_2:
        /*0010*/ 	.word	index@(matmul_kernel)
        /*0014*/ 	.word	0x00000000


	//----- nvinfo : EIATTR_MIN_STACK_SIZE
	.align		4
.L_3:
        /*0018*/ 	.byte	0x04, 0x12
        /*001a*/ 	.short	(.L_5 - .L_4)
	.align		4
.L_4:
        /*001c*/ 	.word	index@(matmul_kernel)
        /*0020*/ 	.word	0x00000000
.L_5:


//--------------------- .nv.compat                --------------------------
	.section	.nv.compat,"",@"SHT_CUDA_COMPAT_INFO"
	.align	4
        /*0000*/ 	.byte	0x02, 0x09, 0x01, 0x00, 0x02, 0x02, 0x01, 0x00, 0x02, 0x05, 0x05, 0x00, 0x03, 0x07, 0x01, 0x01
        /*0010*/ 	.byte	0x02, 0x03, 0x00, 0x00, 0x02, 0x06, 0x01, 0x00, 0x04, 0x0b, 0x08, 0x00, 0x00, 0x00, 0x00, 0x00
        /*0020*/ 	.byte	0x00, 0x00, 0x00, 0x00


//--------------------- .nv.info.matmul_kernel    --------------------------
	.section	.nv.info.matmul_kernel,"",@"SHT_CUDA_INFO"
	.sectionflags	@""
	.align	4


	//----- nvinfo : EIATTR_CUDA_API_VERSION
	.align		4
        /*0000*/ 	.byte	0x04, 0x37
        /*0002*/ 	.short	(.L_7 - .L_6)
.L_6:
        /*0004*/ 	.word	0x00000082


	//----- nvinfo : EIATTR_KPARAM_INFO
	.align		4
.L_7:
        /*0008*/ 	.byte	0x04, 0x17
        /*000a*/ 	.short	(.L_9 - .L_8)
.L_8:
        /*000c*/ 	.word	0x00000000
        /*0010*/ 	.short	0x000d
        /*0012*/ 	.short	0x0048
        /*0014*/ 	.byte	0x00, 0xf4, 0x21, 0x00


	//----- nvinfo : EIATTR_KPARAM_INFO
	.align		4
.L_9:
        /*0018*/ 	.byte	0x04, 0x17
        /*001a*/ 	.short	(.L_11 - .L_10)
.L_10:
        /*001c*/ 	.word	0x00000000
        /*0020*/ 	.short	0x000c
        /*0022*/ 	.short	0x0040
        /*0024*/ 	.byte	0x00, 0xf4, 0x21, 0x00


	//----- nvinfo : EIATTR_KPARAM_INFO
	.align		4
.L_11:
        /*0028*/ 	.byte	0x04, 0x17
        /*002a*/ 	.short	(.L_13 - .L_12)
.L_12:
        /*002c*/ 	.word	0x00000000
        /*0030*/ 	.short	0x000b
        /*0032*/ 	.short	0x0038
        /*0034*/ 	.byte	0x00, 0xf0, 0x11, 0x00


	//----- nvinfo : EIATTR_KPARAM_INFO
	.align		4
.L_13:
        /*0038*/ 	.byte	0x04, 0x17
        /*003a*/ 	.short	(.L_15 - .L_14)
.L_14:
        /*003c*/ 	.word	0x00000000
        /*0040*/ 	.short	0x000a
        /*0042*/ 	.short	0x0034
        /*0044*/ 	.byte	0x00, 0xf0, 0x11, 0x00


	//----- nvinfo : EIATTR_KPARAM_INFO
	.align		4
.L_15:
        /*0048*/ 	.byte	0x04, 0x17
        /*004a*/ 	.short	(.L_17 - .L_16)
.L_16:
        /*004c*/ 	.word	0x00000000
        /*0050*/ 	.short	0x0009
        /*0052*/ 	.short	0x0030
        /*0054*/ 	.byte	0x00, 0xf0, 0x11, 0x00


	//----- nvinfo : EIATTR_KPARAM_INFO
	.align		4
.L_17:
        /*0058*/ 	.byte	0x04, 0x17
        /*005a*/ 	.short	(.L_19 - .L_18)
.L_18:
        /*005c*/ 	.word	0x00000000
        /*0060*/ 	.short	0x0008
        /*0062*/ 	.short	0x002c
        /*0064*/ 	.byte	0x00, 0xf0, 0x11, 0x00


	//----- nvinfo : EIATTR_KPARAM_INFO
	.align		4
.L_19:
        /*0068*/ 	.byte	0x04, 0x17
        /*006a*/ 	.short	(.L_21 - .L_20)
.L_20:
        /*006c*/ 	.word	0x00000000
        /*0070*/ 	.short	0x0007
        /*0072*/ 	.short	0x0028
        /*0074*/ 	.byte	0x00, 0xf0, 0x11, 0x00


	//----- nvinfo : EIATTR_KPARAM_INFO
	.align		4
.L_21:
        /*0078*/ 	.byte	0x04, 0x17
        /*007a*/ 	.short	(.L_23 - .L_22)
.L_22:
        /*007c*/ 	.word	0x00000000
        /*0080*/ 	.short	0x0006
        /*0082*/ 	.short	0x0024
        /*0084*/ 	.byte	0x00, 0xf0, 0x11, 0x00


	//----- nvinfo : EIATTR_KPARAM_INFO
	.align		4
.L_23:
        /*0088*/ 	.byte	0x04, 0x17
        /*008a*/ 	.short	(.L_25 - .L_24)
.L_24:
        /*008c*/ 	.word	0x00000000
        /*0090*/ 	.short	0x0005
        /*0092*/ 	.short	0x0020
        /*0094*/ 	.byte	0x00, 0xf0, 0x11, 0x00


	//----- nvinfo : EIATTR_KPARAM_INFO
	.align		4
.L_25:
        /*0098*/ 	.byte	0x04, 0x17
        /*009a*/ 	.short	(.L_27 - .L_26)
.L_26:
        /*009c*/ 	.word	0x00000000
        /*00a0*/ 	.short	0x0004
        /*00a2*/ 	.short	0x001c
        /*00a4*/ 	.byte	0x00, 0xf0, 0x11, 0x00


	//----- nvinfo : EIATTR_KPARAM_INFO
	.align		4
.L_27:
        /*00a8*/ 	.byte	0x04, 0x17
        /*00aa*/ 	.short	(.L_29 - .L_28)
.L_28:
        /*00ac*/ 	.word	0x00000000
        /*00b0*/ 	.short	0x0003
        /*00b2*/ 	.short	0x0018
        /*00b4*/ 	.byte	0x00, 0xf0, 0x11, 0x00


	//----- nvinfo : EIATTR_KPARAM_INFO
	.align		4
.L_29:
        /*00b8*/ 	.byte	0x04, 0x17
        /*00ba*/ 	.short	(.L_31 - .L_30)
.L_30:
        /*00bc*/ 	.word	0x00000000
        /*00c0*/ 	.short	0x0002
        /*00c2*/ 	.short	0x0010
        /*00c4*/ 	.byte	0x00, 0xf4, 0x21, 0x00


	//----- nvinfo : EIATTR_KPARAM_INFO
	.align		4
.L_31:
        /*00c8*/ 	.byte	0x04, 0x17
        /*00ca*/ 	.short	(.L_33 - .L_32)
.L_32:
        /*00cc*/ 	.word	0x00000000
        /*00d0*/ 	.short	0x0001
        /*00d2*/ 	.short	0x0008
        /*00d4*/ 	.byte	0x00, 0xf4, 0x21, 0x00


	//----- nvinfo : EIATTR_KPARAM_INFO
	.align		4
.L_33:
        /*00d8*/ 	.byte	0x04, 0x17
        /*00da*/ 	.short	(.L_35 - .L_34)
.L_34:
        /*00dc*/ 	.word	0x00000000
        /*00e0*/ 	.short	0x0000
        /*00e2*/ 	.short	0x0000
        /*00e4*/ 	.byte	0x00, 0xf4, 0x21, 0x00


	//----- nvinfo : EIATTR_SPARSE_MMA_MASK
	.align		4
.L_35:
        /*00e8*/ 	.byte	0x03, 0x50
        /*00ea*/ 	.short	0x0000


	//----- nvinfo : EIATTR_MAXREG_COUNT
	.align		4
        /*00ec*/ 	.byte	0x03, 0x1b
        /*00ee*/ 	.short	0x00ff


	//----- nvinfo : EIATTR_NUM_BARRIERS
	.align		4
        /*00f0*/ 	.byte	0x02, 0x4c
        /*00f2*/ 	.byte	0x01
	.zero		1


	//----- nvinfo : EIATTR_MERCURY_ISA_VERSION
	.align		4
        /*00f4*/ 	.byte	0x03, 0x5f
        /*00f6*/ 	.short	0x0101


	//----- nvinfo : EIATTR_EXIT_INSTR_OFFSETS
	.align		4
        /*00f8*/ 	.byte	0x04, 0x1c
        /*00fa*/ 	.short	(.L_37 - .L_36)


	//   ....[0]....
.L_36:
        /*00fc*/ 	.word	0x00003f30


	//   ....[1]....
        /*0100*/ 	.word	0x00003f60


	//----- nvinfo : EIATTR_REQNTID
	.align		4
.L_37:
        /*0104*/ 	.byte	0x04, 0x10
        /*0106*/ 	.short	(.L_39 - .L_38)
.L_38:
        /*0108*/ 	.word	0x00000100
        /*010c*/ 	.word	0x00000001
        /*0110*/ 	.word	0x00000001


	//----- nvinfo : EIATTR_CBANK_PARAM_SIZE
	.align		4
.L_39:
        /*0114*/ 	.byte	0x03, 0x19
        /*0116*/ 	.short	0x0050


	//----- nvinfo : EIATTR_PARAM_CBANK
	.align		4
        /*0118*/ 	.byte	0x04, 0x0a
        /*011a*/ 	.short	(.L_41 - .L_40)
	.align		4
.L_40:
        /*011c*/ 	.word	index@(.nv.constant0.matmul_kernel)
        /*0120*/ 	.short	0x0210
        /*0122*/ 	.short	0x0050


	//----- nvinfo : EIATTR_SW_WAR
	.align		4
.L_41:
        /*0124*/ 	.byte	0x04, 0x36
        /*0126*/ 	.short	(.L_43 - .L_42)
.L_42:
        /*0128*/ 	.word	0x00000008
.L_43:


//--------------------- .nv.callgraph             --------------------------
	.section	.nv.callgraph,"",@"SHT_CUDA_CALLGRAPH"
	.align	4
	.sectionentsize	8
	.align		4
        /*0000*/ 	.word	0x00000000
	.align		4
        /*0004*/ 	.word	0xffffffff
	.align		4
        /*0008*/ 	.word	0x00000000
	.align		4
        /*000c*/ 	.word	0xfffffffe
	.align		4
        /*0010*/ 	.word	0x00000000
	.align		4
        /*0014*/ 	.word	0xfffffffd
	.align		4
        /*0018*/ 	.word	0x00000000
	.align		4
        /*001c*/ 	.word	0xfffffffc


//--------------------- .text.matmul_kernel       --------------------------
	.section	.text.matmul_kernel,"ax",@progbits
	.align	128
        .global         matmul_kernel
        .type           matmul_kernel,@function
        .size           matmul_kernel,(.L_x_3 - matmul_kernel)
        .other          matmul_kernel,@"STO_CUDA_ENTRY STV_DEFAULT"
matmul_kernel:
.text.matmul_kernel:
[----:B------:R-:W-:Y:S08]  /*0000*/  LDC R1, c[0x0][0x28] ;  /* 0x00000a00ff017b82 */ /* 0x000ff00000000800 */
[----:B------:R-:W0:Y:S01]  /*0010*/  LDC.64 R52, c[0x0][0x228] ;  /* 0x00008a00ff347b82 */ /* 0x000e220000000a00 */
[----:B------:R-:W1:Y:S01]  /*0020*/  S2R R5, SR_CTAID.X ;  /* 0x0000000000057919 */ /* 0x000e620000002500 */
[----:B------:R-:W-:Y:S01]  /*0030*/  UMOV UR4, 0x400 ;  /* 0x0000040000047882 */ /* 0x000fe20000000000 */
[----:B------:R-:W-:-:S05]  /*0040*/  ULDC.64 UR6, c[0x0][0x208] ;  /* 0x0000820000067ab9 */ /* 0x000fca0000000a00 */
[----:B------:R-:W2:Y:S01]  /*0050*/  S2UR UR5, SR_CgaCtaId ;  /* 0x00000000000579c3 */ /* 0x000ea20000008800 */
[----:B0-----:R-:W-:-:S05]  /*0060*/  VIADD R0, R53, 0x3f ;  /* 0x0000003f35007836 */ /* 0x001fca0000000000 */
[----:B------:R-:W-:Y:S01]  /*0070*/  SHF.R.S32.HI R3, RZ, 0x1f, R0 ;  /* 0x0000001fff037819 */ /* 0x000fe20000011400 */
[----:B--2---:R-:W-:-:S03]  /*0080*/  ULEA UR4, UR5, UR4, 0x18 ;  /* 0x0000000405047291 */ /* 0x004fc6000f8ec03f */
[----:B------:R-:W-:Y:S02]  /*0090*/  LEA.HI R3, R3, R0, RZ, 0x6 ;  /* 0x0000000003037211 */ /* 0x000fe400078f30ff */
[----:B-1----:R-:W-:Y:S02]  /*00a0*/  IABS R8, R5 ;  /* 0x0000000500087213 */ /* 0x002fe40000000000 */
[----:B------:R-:W-:-:S05]  /*00b0*/  SHF.R.S32.HI R3, RZ, 0x6, R3 ;  /* 0x00000006ff037819 */ /* 0x000fca0000011403 */
[----:B------:R-:W-:-:S05]  /*00c0*/  IMAD.SHL.U32 R4, R3, 0x8, RZ ;  /* 0x0000000803047824 */ /* 0x000fca00078e00ff */
[-C--:B------:R-:W-:Y:S02]  /*00d0*/  IABS R7, R4.reuse ;  /* 0x0000000400077213 */ /* 0x080fe40000000000 */
[----:B------:R-:W-:Y:S02]  /*00e0*/  IABS R10, R4 ;  /* 0x00000004000a7213 */ /* 0x000fe40000000000 */
[----:B------:R-:W0:Y:S08]  /*00f0*/  I2F.RP R0, R7 ;  /* 0x0000000700007306 */ /* 0x000e300000209400 */
[----:B0-----:R-:W0:Y:S02]  /*0100*/  MUFU.RCP R0, R0 ;  /* 0x0000000000007308 */ /* 0x001e240000001000 */
[----:B0-----:R-:W-:Y:S01]  /*0110*/  VIADD R2, R0, 0xffffffe ;  /* 0x0ffffffe00027836 */ /* 0x001fe20000000000 */
[----:B------:R-:W-:-:S05]  /*0120*/  IADD3 R0, RZ, -R10, RZ ;  /* 0x8000000aff007210 */ /* 0x000fca0007ffe0ff */
[----:B------:R0:W1:Y:S02]  /*0130*/  F2I.FTZ.U32.TRUNC.NTZ R3, R2 ;  /* 0x0000000200037305 */ /* 0x000064000021f000 */
[----:B0-----:R-:W-:Y:S02]  /*0140*/  IMAD.MOV.U32 R2, RZ, RZ, RZ ;  /* 0x000000ffff027224 */ /* 0x001fe400078e00ff */
[----:B-1----:R-:W-:-:S04]  /*0150*/  IMAD.MOV R6, RZ, RZ, -R3 ;  /* 0x000000ffff067224 */ /* 0x002fc800078e0a03 */
[----:B------:R-:W-:Y:S02]  /*0160*/  IMAD R9, R6, R7, RZ ;  /* 0x0000000706097224 */ /* 0x000fe400078e02ff */
[----:B------:R-:W-:Y:S02]  /*0170*/  IMAD.MOV.U32 R6, RZ, RZ, R8 ;  /* 0x000000ffff067224 */ /* 0x000fe400078e0008 */
[----:B------:R-:W-:-:S06]  /*0180*/  IMAD.HI.U32 R3, R3, R9, R2 ;  /* 0x0000000903037227 */ /* 0x000fcc00078e0002 */
[----:B------:R-:W-:-:S04]  /*0190*/  IMAD.HI.U32 R3, R3, R6, RZ ;  /* 0x0000000603037227 */ /* 0x000fc800078e00ff */
[----:B------:R-:W-:-:S05]  /*01a0*/  IMAD R0, R3, R0, R6 ;  /* 0x0000000003007224 */ /* 0x000fca00078e0206 */
[----:B------:R-:W-:-:S13]  /*01b0*/  ISETP.GT.U32.AND P1, PT, R7, R0, PT ;  /* 0x000000000700720c */ /* 0x000fda0003f24070 */
[----:B------:R-:W-:Y:S02]  /*01c0*/  @!P1 IMAD.IADD R0, R0, 0x1, -R7 ;  /* 0x0000000100009824 */ /* 0x000fe400078e0a07 */
[----:B------:R-:W-:Y:S01]  /*01d0*/  @!P1 VIADD R3, R3, 0x1 ;  /* 0x0000000103039836 */ /* 0x000fe20000000000 */
[----:B------:R-:W-:Y:S02]  /*01e0*/  ISETP.NE.AND P1, PT, R4, RZ, PT ;  /* 0x000000ff0400720c */ /* 0x000fe40003f25270 */
[----:B------:R-:W-:Y:S02]  /*01f0*/  ISETP.GE.U32.AND P0, PT, R0, R7, PT ;  /* 0x000000070000720c */ /* 0x000fe40003f06070 */
[----:B------:R-:W-:-:S04]  /*0200*/  LOP3.LUT R0, R5, R4, RZ, 0x3c, !PT ;  /* 0x0000000405007212 */ /* 0x000fc800078e3cff */
[----:B------:R-:W-:Y:S01]  /*0210*/  ISETP.GE.AND P2, PT, R0, RZ, PT ;  /* 0x000000ff0000720c */ /* 0x000fe20003f46270 */
[----:B------:R-:W-:-:S06]  /*0220*/  VIADD R0, R52, 0xf ;  /* 0x0000000f34007836 */ /* 0x000fcc0000000000 */
[----:B------:R-:W-:-:S04]  /*0230*/  @P0 VIADD R3, R3, 0x1 ;  /* 0x0000000103030836 */ /* 0x000fc80000000000 */
[----:B------:R-:W-:Y:S01]  /*0240*/  IMAD.MOV.U32 R2, RZ, RZ, R3 ;  /* 0x000000ffff027224 */ /* 0x000fe200078e0003 */
[----:B------:R-:W-:-:S03]  /*0250*/  SHF.R.S32.HI R3, RZ, 0x1f, R0 ;  /* 0x0000001fff037819 */ /* 0x000fc60000011400 */
[----:B------:R-:W-:Y:S01]  /*0260*/  @!P2 IMAD.MOV R2, RZ, RZ, -R2 ;  /* 0x000000ffff02a224 */ /* 0x000fe200078e0a02 */
[----:B------:R-:W-:Y:S02]  /*0270*/  @!P1 LOP3.LUT R2, RZ, R4, RZ, 0x33, !PT ;  /* 0x00000004ff029212 */ /* 0x000fe400078e33ff */
[----:B------:R-:W-:Y:S02]  /*0280*/  LEA.HI R3, R3, R0, RZ, 0x4 ;  /* 0x0000000003037211 */ /* 0x000fe400078f20ff */
[----:B------:R-:W-:Y:S01]  /*0290*/  SHF.L.U32 R6, R2, 0x3, RZ ;  /* 0x0000000302067819 */ /* 0x000fe200000006ff */
[----:B------:R-:W-:-:S03]  /*02a0*/  IMAD.MOV R2, RZ, RZ, -R2 ;  /* 0x000000ffff027224 */ /* 0x000fc600078e0a02 */
[----:B------:R-:W-:Y:S01]  /*02b0*/  LEA.HI.SX32 R3, R3, -R6, 0x1c ;  /* 0x8000000603037211 */ /* 0x000fe200078fe2ff */
[----:B------:R-:W-:-:S03]  /*02c0*/  IMAD R8, R4, R2, R5 ;  /* 0x0000000204087224 */ /* 0x000fc600078e0205 */
[----:B------:R-:W-:-:S04]  /*02d0*/  VIMNMX R11, R3, 0x8, PT ;  /* 0x00000008030b7848 */ /* 0x000fc80003fe0100 */
[-C--:B------:R-:W-:Y:S02]  /*02e0*/  IABS R7, R11.reuse ;  /* 0x0000000b00077213 */ /* 0x080fe40000000000 */
[----:B------:R-:W-:Y:S02]  /*02f0*/  IABS R4, R11 ;  /* 0x0000000b00047213 */ /* 0x000fe40000000000 */
[----:B------:R-:W0:Y:S08]  /*0300*/  I2F.RP R0, R7 ;  /* 0x0000000700007306 */ /* 0x000e300000209400 */
[----:B0-----:R-:W0:Y:S02]  /*0310*/  MUFU.RCP R0, R0 ;  /* 0x0000000000007308 */ /* 0x001e240000001000 */
[----:B0-----:R-:W-:-:S02]  /*0320*/  VIADD R3, R0, 0xffffffe ;  /* 0x0ffffffe00037836 */ /* 0x001fc40000000000 */
[----:B------:R-:W-:-:S04]  /*0330*/  IMAD.MOV R0, RZ, RZ, -R4 ;  /* 0x000000ffff007224 */ /* 0x000fc800078e0a04 */
[----:B------:R-:W0:Y:S02]  /*0340*/  F2I.FTZ.U32.TRUNC.NTZ R3, R3 ;  /* 0x0000000300037305 */ /* 0x000e24000021f000 */
[----:B0-----:R-:W-:-:S04]  /*0350*/  IMAD.MOV R9, RZ, RZ, -R3 ;  /* 0x000000ffff097224 */ /* 0x001fc800078e0a03 */
[----:B------:R-:W-:Y:S01]  /*0360*/  IMAD.MOV.U32 R2, RZ, RZ, R9 ;  /* 0x000000ffff027224 */ /* 0x000fe200078e0009 */
[----:B------:R-:W-:-:S03]  /*0370*/  IABS R9, R8 ;  /* 0x0000000800097213 */ /* 0x000fc60000000000 */
[----:B------:R-:W-:Y:S02]  /*0380*/  IMAD R5, R2, R7, RZ ;  /* 0x0000000702057224 */ /* 0x000fe400078e02ff */
[----:B------:R-:W-:-:S04]  /*0390*/  IMAD.MOV.U32 R2, RZ, RZ, RZ ;  /* 0x000000ffff027224 */ /* 0x000fc800078e00ff */
[----:B------:R-:W-:Y:S01]  /*03a0*/  IMAD.HI.U32 R2, R3, R5, R2 ;  /* 0x0000000503027227 */ /* 0x000fe200078e0002 */
[----:B------:R-:W-:-:S04]  /*03b0*/  LOP3.LUT R3, R8, R11, RZ, 0x3c, !PT ;  /* 0x0000000b08037212 */ /* 0x000fc800078e3cff */
[----:B------:R-:W-:Y:S01]  /*03c0*/  ISETP.GE.AND P2, PT, R3, RZ, PT ;  /* 0x000000ff0300720c */ /* 0x000fe20003f46270 */
[----:B------:R-:W-:Y:S01]  /*03d0*/  IMAD.HI.U32 R2, R2, R9, RZ ;  /* 0x0000000902027227 */ /* 0x000fe200078e00ff */
[----:B------:R-:W0:Y:S03]  /*03e0*/  LDC R3, c[0x0][0x230] ;  /* 0x00008c00ff037b82 */ /* 0x000e260000000800 */
[----:B------:R-:W-:-:S05]  /*03f0*/  IMAD R0, R2, R0, R9 ;  /* 0x0000000002007224 */ /* 0x000fca00078e0209 */
[----:B------:R-:W-:-:S13]  /*0400*/  ISETP.GT.U32.AND P1, PT, R7, R0, PT ;  /* 0x000000000700720c */ /* 0x000fda0003f24070 */
[-C--:B------:R-:W-:Y:S01]  /*0410*/  @!P1 IADD3 R0, R0, -R7.reuse, RZ ;  /* 0x8000000700009210 */ /* 0x080fe20007ffe0ff */
[----:B------:R-:W-:Y:S01]  /*0420*/  @!P1 VIADD R2, R2, 0x1 ;  /* 0x0000000102029836 */ /* 0x000fe20000000000 */
[----:B------:R-:W-:Y:S01]  /*0430*/  ISETP.NE.AND P1, PT, R11, RZ, PT ;  /* 0x000000ff0b00720c */ /* 0x000fe20003f25270 */
[----:B0-----:R-:W-:Y:S01]  /*0440*/  VIADD R3, R3, 0x7f ;  /* 0x0000007f03037836 */ /* 0x001fe20000000000 */
[----:B------:R-:W-:Y:S02]  /*0450*/  ISETP.GE.U32.AND P0, PT, R0, R7, PT ;  /* 0x000000070000720c */ /* 0x000fe40003f06070 */
[----:B------:R-:W0:Y:S11]  /*0460*/  S2R R0, SR_TID.X ;  /* 0x0000000000007919 */ /* 0x000e360000002100 */
[----:B------:R-:W-:Y:S01]  /*0470*/  @P0 VIADD R2, R2, 0x1 ;  /* 0x0000000102020836 */ /* 0x000fe20000000000 */
[----:B------:R-:W-:-:S03]  /*0480*/  ISETP.GT.AND P0, PT, R3, 0x7f, PT ;  /* 0x0000007f0300780c */ /* 0x000fc60003f04270 */
[----:B------:R-:W-:Y:S01]  /*0490*/  @!P2 IMAD.MOV R2, RZ, RZ, -R2 ;  /* 0x000000ffff02a224 */ /* 0x000fe200078e0a02 */
[----:B------:R-:W-:-:S05]  /*04a0*/  @!P1 LOP3.LUT R2, RZ, R11, RZ, 0x33, !PT ;  /* 0x0000000bff029212 */ /* 0x000fca00078e33ff */
[----:B------:R-:W-:Y:S02]  /*04b0*/  IMAD.MOV R4, RZ, RZ, -R2 ;  /* 0x000000ffff047224 */ /* 0x000fe400078e0a02 */
[----:B------:R-:W-:Y:S02]  /*04c0*/  IMAD.SHL.U32 R86, R2, 0x40, RZ ;  /* 0x0000004002567824 */ /* 0x000fe400078e00ff */
[----:B------:R-:W-:Y:S01]  /*04d0*/  IMAD R4, R11, R4, R8 ;  /* 0x000000040b047224 */ /* 0x000fe200078e0208 */
[----:B------:R-:W-:Y:S02]  /*04e0*/  @!P0 PRMT R20, RZ, 0x7610, R20 ;  /* 0x00007610ff148816 */ /* 0x000fe40000000014 */
[----:B------:R-:W-:Y:S01]  /*04f0*/  @!P0 PRMT R22, RZ, 0x7610, R22 ;  /* 0x00007610ff168816 */ /* 0x000fe20000000016 */
[----:B------:R-:W-:Y:S01]  /*0500*/  IMAD.IADD R4, R6, 0x1, R4 ;  /* 0x0000000106047824 */ /* 0x000fe200078e0204 */
[----:B------:R-:W-:Y:S01]  /*0510*/  @!P0 PRMT R20, R20, 0x5410, RZ ;  /* 0x0000541014148816 */ /* 0x000fe200000000ff */
[C---:B0-----:R-:W-:Y:S01]  /*0520*/  @!P0 IMAD.SHL.U32 R85, R0.reuse, 0x20, RZ ;  /* 0x0000002000558824 */ /* 0x041fe200078e00ff */
[C---:B------:R-:W-:Y:S01]  /*0530*/  LOP3.LUT R5, R0.reuse, 0xf, RZ, 0xc0, !PT ;  /* 0x0000000f00057812 */ /* 0x040fe200078ec0ff */
[----:B------:R-:W-:Y:S01]  /*0540*/  @!P0 IMAD.SHL.U32 R84, R0, 0x40, RZ ;  /* 0x0000004000548824 */ /* 0x000fe200078e00ff */
[----:B------:R-:W-:-:S02]  /*0550*/  SHF.R.U32.HI R83, RZ, 0x4, R0 ;  /* 0x00000004ff537819 */ /* 0x000fc40000011600 */
[----:B------:R-:W-:Y:S02]  /*0560*/  LEA R80, R4, R5, 0x4 ;  /* 0x0000000504507211 */ /* 0x000fe400078e20ff */
[C---:B------:R-:W-:Y:S02]  /*0570*/  LOP3.LUT R81, R0.reuse, 0x80, RZ, 0xc0, !PT ;  /* 0x0000008000517812 */ /* 0x040fe400078ec0ff */
[----:B------:R-:W-:Y:S02]  /*0580*/  LEA.HI R82, R0, 0x30, RZ, 0x1c ;  /* 0x0000003000527811 */ /* 0x000fe400078fe0ff */
[----:B------:R-:W-:Y:S02]  /*0590*/  SGXT.U32 R83, R83, 0x4 ;  /* 0x000000045353781a */ /* 0x000fe40000000000 */
[----:B------:R-:W-:Y:S02]  /*05a0*/  @!P0 PRMT R22, R22, 0x5410, RZ ;  /* 0x0000541016168816 */ /* 0x000fe400000000ff */
[----:B------:R-:W-:Y:S01]  /*05b0*/  @!P0 LOP3.LUT R85, R85, 0x60, RZ, 0xc0, !PT ;  /* 0x0000006055558812 */ /* 0x000fe200078ec0ff */
[----:B------:R-:W-:Y:S06]  /*05c0*/  @!P0 BRA `(.L_x_0) ;  /* 0x0000003400808947 */ /* 0x000fec0003800000 */
[----:B------:R-:W-:Y:S01]  /*05d0*/  IABS R15, R52 ;  /* 0x00000034000f7213 */ /* 0x000fe20000000000 */
[C---:B------:R-:W-:Y:S01]  /*05e0*/  IMAD.SHL.U32 R84, R0.reuse, 0x40, RZ ;  /* 0x0000004000547824 */ /* 0x040fe200078e00ff */
[----:B------:R-:W-:Y:S01]  /*05f0*/  IABS R2, R53 ;  /* 0x0000003500027213 */ /* 0x000fe20000000000 */
[C---:B------:R-:W-:Y:S01]  /*0600*/  IMAD.SHL.U32 R85, R0.reuse, 0x20, RZ ;  /* 0x0000002000557824 */ /* 0x040fe200078e00ff */
[----:B------:R-:W0:Y:S01]  /*0610*/  I2F.RP R9, R15 ;  /* 0x0000000f00097306 */ /* 0x000e220000209400 */
[----:B------:R-:W-:Y:S01]  /*0620*/  LEA.HI R14, R81, R86, RZ, 0x19 ;  /* 0x00000056510e7211 */ /* 0x000fe200078fc8ff */
[----:B------:R-:W-:Y:S01]  /*0630*/  IMAD.SHL.U32 R89, R0, 0x2, RZ ;  /* 0x0000000200597824 */ /* 0x000fe200078e00ff */
[----:B------:R-:W-:Y:S01]  /*0640*/  ISETP.NE.AND P3, PT, R52, RZ, PT ;  /* 0x000000ff3400720c */ /* 0x000fe20003f65270 */
[----:B------:R-:W1:Y:S01]  /*0650*/  LDC R111, c[0x0][0x238] ;  /* 0x00008e00ff6f7b82 */ /* 0x000e620000000800 */
[C---:B------:R-:W-:Y:S01]  /*0660*/  IADD3 R26, R14.reuse, 0xc, RZ ;  /* 0x0000000c0e1a7810 */ /* 0x040fe20007ffe0ff */
[C---:B------:R-:W-:Y:S01]  /*0670*/  VIADD R16, R14.reuse, 0x3e ;  /* 0x0000003e0e107836 */ /* 0x040fe20000000000 */
[C---:B------:R-:W-:Y:S01]  /*0680*/  IADD3 R30, R14.reuse, 0x6, RZ ;  /* 0x000000060e1e7810 */ /* 0x040fe20007ffe0ff */
[----:B------:R-:W2:Y:S01]  /*0690*/  I2F.RP R8, R2 ;  /* 0x0000000200087306 */ /* 0x000ea20000209400 */
[C---:B------:R-:W-:Y:S01]  /*06a0*/  VIADD R17, R14.reuse, 0x3c ;  /* 0x0000003c0e117836 */ /* 0x040fe20000000000 */
[----:B------:R-:W-:Y:S01]  /*06b0*/  IABS R59, R26 ;  /* 0x0000001a003b7213 */ /* 0x000fe20000000000 */
[----:B------:R-:W-:Y:S01]  /*06c0*/  VIADD R18, R14, 0x3a ;  /* 0x0000003a0e127836 */ /* 0x000fe20000000000 */
[----:B------:R-:W-:Y:S01]  /*06d0*/  ISETP.GE.AND P2, PT, R16, RZ, PT ;  /* 0x000000ff1000720c */ /* 0x000fe20003f46270 */
[C---:B------:R-:W-:Y:S01]  /*06e0*/  VIADD R19, R14.reuse, 0x38 ;  /* 0x000000380e137836 */ /* 0x040fe20000000000 */
[----:B------:R-:W-:Y:S01]  /*06f0*/  IABS R65, R30 ;  /* 0x0000001e00417213 */ /* 0x000fe20000000000 */
[C---:B------:R-:W-:Y:S01]  /*0700*/  VIADD R22, R14.reuse, 0x24 ;  /* 0x000000240e167836 */ /* 0x040fe20000000000 */
[----:B0-----:R-:W0:Y:S01]  /*0710*/  MUFU.RCP R9, R9 ;  /* 0x0000000900097308 */ /* 0x001e220000001000 */
[----:B------:R-:W-:Y:S01]  /*0720*/  IABS R12, R18 ;  /* 0x00000012000c7213 */ /* 0x000fe20000000000 */
[C---:B------:R-:W-:Y:S01]  /*0730*/  VIADD R20, R14.reuse, 0x26 ;  /* 0x000000260e147836 */ /* 0x040fe20000000000 */
[----:B------:R-:W-:Y:S01]  /*0740*/  IABS R13, R19 ;  /* 0x00000013000d7213 */ /* 0x000fe20000000000 */
[C---:B------:R-:W-:Y:S01]  /*0750*/  VIADD R24, R14.reuse, 0xe ;  /* 0x0000000e0e187836 */ /* 0x040fe20000000000 */
[----:B------:R-:W-:Y:S01]  /*0760*/  IABS R33, R22 ;  /* 0x0000001600217213 */ /* 0x000fe20000000000 */
[C---:B------:R-:W-:Y:S01]  /*0770*/  VIADD R28, R14.reuse, 0x8 ;  /* 0x000000080e1c7836 */ /* 0x040fe20000000000 */
[----:B------:R-:W-:Y:S01]  /*0780*/  IABS R31, R20 ;  /* 0x00000014001f7213 */ /* 0x000fe20000000000 */
[----:B--2---:R-:W2:Y:S01]  /*0790*/  MUFU.RCP R8, R8 ;  /* 0x0000000800087308 */ /* 0x004ea20000001000 */
[----:B------:R-:W-:Y:S01]  /*07a0*/  IABS R57, R24 ;  /* 0x0000001800397213 */ /* 0x000fe20000000000 */
[----:B------:R-:W-:Y:S01]  /*07b0*/  VIADD R32, R14, 0x4 ;  /* 0x000000040e207836 */ /* 0x000fe20000000000 */
[----:B------:R-:W-:Y:S01]  /*07c0*/  IABS R63, R28 ;  /* 0x0000001c003f7213 */ /* 0x000fe20000000000 */
[----:B------:R-:W-:Y:S01]  /*07d0*/  ULDC UR5, c[0x0][0x234] ;  /* 0x00008d0000057ab9 */ /* 0x000fe20000000800 */
[----:B------:R-:W-:Y:S01]  /*07e0*/  IABS R69, R14 ;  /* 0x0000000e00457213 */ /* 0x000fe20000000000 */
[----:B------:R-:W-:Y:S01]  /*07f0*/  ULDC.64 UR8, c[0x0][0x210] ;  /* 0x0000840000087ab9 */ /* 0x000fe20000000a00 */
[----:B------:R-:W-:Y:S01]  /*0800*/  IABS R67, R32 ;  /* 0x0000002000437213 */ /* 0x000fe20000000000 */
[-C--:B-1----:R-:W-:Y:S01]  /*0810*/  IMAD R105, R82, R111.reuse, RZ ;  /* 0x0000006f52697224 */ /* 0x082fe200078e02ff */
[----:B------:R-:W-:Y:S01]  /*0820*/  LOP3.LUT R90, R0, 0x7, RZ, 0xc0, !PT ;  /* 0x00000007005a7812 */ /* 0x000fe200078ec0ff */
[----:B0-----:R-:W-:Y:S01]  /*0830*/  VIADD R6, R9, 0xffffffe ;  /* 0x0ffffffe09067836 */ /* 0x001fe20000000000 */
[----:B------:R-:W-:Y:S01]  /*0840*/  LOP3.LUT R73, R84, 0x3800, RZ, 0xc0, !PT ;  /* 0x0000380054497812 */ /* 0x000fe200078ec0ff */
[----:B------:R-:W-:Y:S01]  /*0850*/  IMAD R103, R83, R111, RZ ;  /* 0x0000006f53677224 */ /* 0x000fe200078e02ff */
[----:B------:R-:W-:Y:S01]  /*0860*/  LOP3.LUT R85, R85, 0x60, RZ, 0xc0, !PT ;  /* 0x0000006055557812 */ /* 0x000fe200078ec0ff */
[----:B------:R0:W1:Y:S01]  /*0870*/  F2I.FTZ.U32.TRUNC.NTZ R7, R6 ;  /* 0x0000000600077305 */ /* 0x000062000021f000 */
[----:B------:R-:W-:Y:S01]  /*0880*/  LOP3.LUT R87, R0, 0x7f, RZ, 0xc0, !PT ;  /* 0x0000007f00577812 */ /* 0x000fe200078ec0ff */
[----:B--2---:R-:W-:Y:S01]  /*0890*/  VIADD R4, R8, 0xffffffe ;  /* 0x0ffffffe08047836 */ /* 0x004fe20000000000 */
[----:B------:R-:W-:-:S03]  /*08a0*/  IABS R8, R80 ;  /* 0x0000005000087213 */ /* 0x000fc60000000000 */
[----:B------:R-:W-:Y:S01]  /*08b0*/  IMAD.SHL.U32 R88, R87, 0x2, RZ ;  /* 0x0000000257587824 */ /* 0x000fe200078e00ff */
[C---:B------:R-:W-:Y:S01]  /*08c0*/  LOP3.LUT R104, R83.reuse, 0x20, RZ, 0xfc, !PT ;  /* 0x0000002053687812 */ /* 0x040fe200078efcff */
[----:B------:R-:W2:Y:S01]  /*08d0*/  F2I.FTZ.U32.TRUNC.NTZ R5, R4 ;  /* 0x0000000400057305 */ /* 0x000ea2000021f000 */
[----:B0-----:R-:W-:Y:S02]  /*08e0*/  MOV R6, RZ ;  /* 0x000000ff00067202 */ /* 0x001fe40000000f00 */
[C---:B------:R-:W-:Y:S01]  /*08f0*/  LOP3.LUT R106, R83.reuse, 0x40, RZ, 0xfc, !PT ;  /* 0x00000040536a7812 */ /* 0x040fe200078efcff */
[-C--:B------:R-:W-:Y:S01]  /*0900*/  IMAD R107, R104, R111.reuse, RZ ;  /* 0x0000006f686b7224 */ /* 0x080fe200078e02ff */
[C---:B------:R-:W-:Y:S01]  /*0910*/  LOP3.LUT R108, R83.reuse, 0x50, RZ, 0xfc, !PT ;  /* 0x00000050536c7812 */ /* 0x040fe200078efcff */
[--C-:B-1----:R-:W-:Y:S01]  /*0920*/  IMAD.MOV R10, RZ, RZ, -R7.reuse ;  /* 0x000000ffff0a7224 */ /* 0x102fe200078e0a07 */
[C---:B------:R-:W-:Y:S01]  /*0930*/  LOP3.LUT R110, R83.reuse, 0x60, RZ, 0xfc, !PT ;  /* 0x00000060536e7812 */ /* 0x040fe200078efcff */
[----:B------:R-:W-:Y:S01]  /*0940*/  IMAD R113, R106, R111, RZ ;  /* 0x0000006f6a717224 */ /* 0x000fe200078e02ff */
[----:B------:R-:W-:Y:S01]  /*0950*/  LEA.HI R112, R0, 0x70, RZ, 0x1c ;  /* 0x0000007000707811 */ /* 0x000fe200078fe0ff */
[----:B------:R-:W-:Y:S01]  /*0960*/  IMAD R11, R10, R15, RZ ;  /* 0x0000000f0a0b7224 */ /* 0x000fe200078e02ff */
[----:B------:R-:W-:Y:S01]  /*0970*/  IABS R10, R17 ;  /* 0x00000011000a7213 */ /* 0x000fe20000000000 */
[----:B------:R-:W-:Y:S01]  /*0980*/  IMAD R97, R110, R111, RZ ;  /* 0x0000006f6e617224 */ /* 0x000fe200078e02ff */
[----:B------:R-:W-:Y:S01]  /*0990*/  LOP3.LUT R102, R83, 0x10, RZ, 0xfc, !PT ;  /* 0x0000001053667812 */ /* 0x000fe200078efcff */
[----:B------:R-:W-:Y:S01]  /*09a0*/  IMAD.HI.U32 R7, R7, R11, R6 ;  /* 0x0000000b07077227 */ /* 0x000fe200078e0006 */
[----:B------:R-:W-:-:S03]  /*09b0*/  SHF.L.U32 R109, R111, 0x7, RZ ;  /* 0x000000076f6d7819 */ /* 0x000fc600000006ff */
[----:B--2---:R-:W-:Y:S02]  /*09c0*/  IMAD.MOV R9, RZ, RZ, -R5 ;  /* 0x000000ffff097224 */ /* 0x004fe400078e0a05 */
[----:B------:R-:W-:-:S04]  /*09d0*/  IMAD.HI.U32 R7, R7, R8, RZ ;  /* 0x0000000807077227 */ /* 0x000fc800078e00ff */
[----:B------:R-:W-:Y:S02]  /*09e0*/  IMAD.MOV R4, RZ, RZ, -R7 ;  /* 0x000000ffff047224 */ /* 0x000fe400078e0a07 */
[----:B------:R-:W-:Y:S02]  /*09f0*/  IMAD R7, R9, R2, RZ ;  /* 0x0000000209077224 */ /* 0x000fe400078e02ff */
[C---:B------:R-:W-:Y:S02]  /*0a00*/  IMAD R8, R15.reuse, R4, R8 ;  /* 0x000000040f087224 */ /* 0x040fe400078e0208 */
[----:B------:R-:W-:Y:S02]  /*0a10*/  IMAD.MOV.U32 R4, RZ, RZ, RZ ;  /* 0x000000ffff047224 */ /* 0x000fe400078e00ff */
[----:B------:R-:W-:Y:S01]  /*0a20*/  IMAD R95, R112, R111, RZ ;  /* 0x0000006f705f7224 */ /* 0x000fe200078e02ff */
[----:B------:R-:W-:Y:S01]  /*0a30*/  ISETP.GT.U32.AND P0, PT, R15, R8, PT ;  /* 0x000000080f00720c */ /* 0x000fe20003f04070 */
[----:B------:R-:W-:Y:S01]  /*0a40*/  IMAD.HI.U32 R5, R5, R7, R4 ;  /* 0x0000000705057227 */ /* 0x000fe200078e0004 */
[----:B------:R-:W-:-:S03]  /*0a50*/  IABS R7, R16 ;  /* 0x0000001000077213 */ /* 0x000fc60000000000 */
[----:B------:R-:W-:Y:S02]  /*0a60*/  VIADD R16, R14, 0x2a ;  /* 0x0000002a0e107836 */ /* 0x000fe40000000000 */
[----:B------:R-:W-:-:S03]  /*0a70*/  IMAD.HI.U32 R4, R5, R7, RZ ;  /* 0x0000000705047227 */ /* 0x000fc600078e00ff */
[----:B------:R-:W-:Y:S01]  /*0a80*/  IABS R27, R16 ;  /* 0x00000010001b7213 */ /* 0x000fe20000000000 */
[----:B------:R-:W-:Y:S01]  /*0a90*/  IMAD.HI.U32 R6, R5, R10, RZ ;  /* 0x0000000a05067227 */ /* 0x000fe200078e00ff */
[----:B------:R-:W-:-:S03]  /*0aa0*/  IADD3 R9, -R4, RZ, RZ ;  /* 0x000000ff04097210 */ /* 0x000fc60007ffe1ff */
[----:B------:R-:W-:Y:S02]  /*0ab0*/  @!P0 IMAD.IADD R8, R8, 0x1, -R15 ;  /* 0x0000000108088824 */ /* 0x000fe400078e0a0f */
[----:B------:R-:W-:Y:S02]  /*0ac0*/  IMAD.MOV R11, RZ, RZ, -R6 ;  /* 0x000000ffff0b7224 */ /* 0x000fe400078e0a06 */
[C---:B------:R-:W-:Y:S01]  /*0ad0*/  IMAD R7, R2.reuse, R9, R7 ;  /* 0x0000000902077224 */ /* 0x040fe200078e0207 */
[----:B------:R-:W-:Y:S01]  /*0ae0*/  ISETP.GT.U32.AND P0, PT, R15, R8, PT ;  /* 0x000000080f00720c */ /* 0x000fe20003f04070 */
[C---:B------:R-:W-:Y:S02]  /*0af0*/  IMAD R9, R2.reuse, R11, R10 ;  /* 0x0000000b02097224 */ /* 0x040fe400078e020a */
[----:B------:R-:W-:Y:S01]  /*0b00*/  IMAD.HI.U32 R4, R5, R12, RZ ;  /* 0x0000000c05047227 */ /* 0x000fe200078e00ff */
[C---:B------:R-:W-:Y:S02]  /*0b10*/  ISETP.GT.U32.AND P4, PT, R2.reuse, R7, PT ;  /* 0x000000070200720c */ /* 0x040fe40003f84070 */
[----:B------:R-:W-:Y:S01]  /*0b20*/  ISETP.GT.U32.AND P5, PT, R2, R9, PT ;  /* 0x000000090200720c */ /* 0x000fe20003fa4070 */
[----:B------:R-:W-:-:S02]  /*0b30*/  IMAD.MOV R11, RZ, RZ, -R4 ;  /* 0x000000ffff0b7224 */ /* 0x000fc400078e0a04 */
[----:B------:R-:W-:-:S04]  /*0b40*/  IMAD.HI.U32 R4, R5, R13, RZ ;  /* 0x0000000d05047227 */ /* 0x000fc800078e00ff */
[----:B------:R-:W-:Y:S01]  /*0b50*/  @!P0 IMAD.IADD R8, R8, 0x1, -R15 ;  /* 0x0000000108088824 */ /* 0x000fe200078e0a0f */
[----:B------:R-:W-:Y:S01]  /*0b60*/  ISETP.GE.AND P0, PT, R80, RZ, PT ;  /* 0x000000ff5000720c */ /* 0x000fe20003f06270 */
[----:B------:R-:W-:Y:S02]  /*0b70*/  IMAD R11, R2, R11, R12 ;  /* 0x0000000b020b7224 */ /* 0x000fe400078e020c */
[----:B------:R-:W-:Y:S01]  /*0b80*/  IMAD.MOV R10, RZ, RZ, -R4 ;  /* 0x000000ffff0a7224 */ /* 0x000fe200078e0a04 */
[----:B------:R-:W-:Y:S01]  /*0b90*/  @!P4 IADD3 R7, R7, -R2, RZ ;  /* 0x800000020707c210 */ /* 0x000fe20007ffe0ff */
[----:B------:R-:W-:Y:S01]  /*0ba0*/  VIADD R12, R14, 0x36 ;  /* 0x000000360e0c7836 */ /* 0x000fe20000000000 */
[C---:B------:R-:W-:Y:S01]  /*0bb0*/  ISETP.GT.U32.AND P1, PT, R2.reuse, R11, PT ;  /* 0x0000000b0200720c */ /* 0x040fe20003f24070 */
[----:B------:R-:W-:Y:S01]  /*0bc0*/  @!P5 IMAD.IADD R9, R9, 0x1, -R2 ;  /* 0x000000010909d824 */ /* 0x000fe200078e0a02 */
[C---:B------:R-:W-:Y:S01]  /*0bd0*/  ISETP.GT.U32.AND P6, PT, R2.reuse, R7, PT ;  /* 0x000000070200720c */ /* 0x040fe20003fc4070 */
[----:B------:R-:W-:Y:S01]  /*0be0*/  IMAD.MOV.U32 R4, RZ, RZ, R8 ;  /* 0x000000ffff047224 */ /* 0x000fe200078e0008 */
[----:B------:R-:W-:Y:S01]  /*0bf0*/  IABS R15, R12 ;  /* 0x0000000c000f7213 */ /* 0x000fe20000000000 */
[C---:B------:R-:W-:Y:S01]  /*0c00*/  IMAD R13, R2.reuse, R10, R13 ;  /* 0x0000000a020d7224 */ /* 0x040fe200078e020d */
[C---:B------:R-:W-:Y:S01]  /*0c10*/  ISETP.GT.U32.AND P4, PT, R2.reuse, R9, PT ;  /* 0x000000090200720c */ /* 0x040fe20003f84070 */
[----:B------:R-:W-:Y:S01]  /*0c20*/  @!P0 IMAD.MOV R4, RZ, RZ, -R4 ;  /* 0x000000ffff048224 */ /* 0x000fe200078e0a04 */
[----:B------:R-:W-:Y:S01]  /*0c30*/  @!P3 LOP3.LUT R4, RZ, R52, RZ, 0x33, !PT ;  /* 0x00000034ff04b212 */ /* 0x000fe200078e33ff */
[----:B------:R-:W-:Y:S01]  /*0c40*/  IMAD.HI.U32 R6, R5, R15, RZ ;  /* 0x0000000f05067227 */ /* 0x000fe200078e00ff */
[----:B------:R-:W-:-:S02]  /*0c50*/  ISETP.GT.U32.AND P3, PT, R2, R13, PT ;  /* 0x0000000d0200720c */ /* 0x000fc40003f64070 */
[----:B------:R-:W-:Y:S01]  /*0c60*/  ISETP.GE.AND P5, PT, R17, RZ, PT ;  /* 0x000000ff1100720c */ /* 0x000fe20003fa6270 */
[----:B------:R-:W-:Y:S02]  /*0c70*/  IMAD.MOV R6, RZ, RZ, -R6 ;  /* 0x000000ffff067224 */ /* 0x000fe400078e0a06 */
[--C-:B------:R-:W-:Y:S01]  /*0c80*/  @!P1 IMAD.IADD R11, R11, 0x1, -R2.reuse ;  /* 0x000000010b0b9824 */ /* 0x100fe200078e0a02 */
[----:B------:R-:W-:Y:S01]  /*0c90*/  @!P6 IADD3 R7, R7, -R2, RZ ;  /* 0x800000020707e210 */ /* 0x000fe20007ffe0ff */
[C---:B------:R-:W-:Y:S01]  /*0ca0*/  IMAD R15, R2.reuse, R6, R15 ;  /* 0x00000006020f7224 */ /* 0x040fe200078e020f */
[----:B------:R-:W-:Y:S01]  /*0cb0*/  ISETP.GE.AND P6, PT, R19, RZ, PT ;  /* 0x000000ff1300720c */ /* 0x000fe20003fc6270 */
[--C-:B------:R-:W-:Y:S01]  /*0cc0*/  @!P4 IMAD.IADD R9, R9, 0x1, -R2.reuse ;  /* 0x000000010909c824 */ /* 0x100fe200078e0a02 */
[----:B------:R-:W-:Y:S01]  /*0cd0*/  ISETP.GT.U32.AND P0, PT, R2, R11, PT ;  /* 0x0000000b0200720c */ /* 0x000fe20003f04070 */
[----:B------:R-:W-:Y:S01]  /*0ce0*/  @!P2 IMAD.MOV R7, RZ, RZ, -R7 ;  /* 0x000000ffff07a224 */ /* 0x000fe200078e0a07 */
[----:B------:R-:W-:Y:S01]  /*0cf0*/  ISETP.GE.AND P4, PT, R12, RZ, PT ;  /* 0x000000ff0c00720c */ /* 0x000fe20003f86270 */
[----:B------:R-:W-:Y:S01]  /*0d00*/  VIADD R6, R14, 0x34 ;  /* 0x000000340e067836 */ /* 0x000fe20000000000 */
[----:B------:R-:W-:Y:S01]  /*0d10*/  @!P3 IADD3 R13, R13, -R2, RZ ;  /* 0x800000020d0db210 */ /* 0x000fe20007ffe0ff */
[----:B------:R-:W-:Y:S01]  /*0d20*/  @!P5 IMAD.MOV R9, RZ, RZ, -R9 ;  /* 0x000000ffff09d224 */ /* 0x000fe200078e0a09 */
[----:B------:R-:W-:Y:S01]  /*0d30*/  ISETP.GT.U32.AND P5, PT, R2, R15, PT ;  /* 0x0000000f0200720c */ /* 0x000fe20003fa4070 */
[----:B------:R-:W-:Y:S01]  /*0d40*/  VIADD R8, R14, 0x32 ;  /* 0x000000320e087836 */ /* 0x000fe20000000000 */
[----:B------:R-:W-:Y:S01]  /*0d50*/  ISETP.GT.U32.AND P2, PT, R2, R13, PT ;  /* 0x0000000d0200720c */ /* 0x000fe20003f44070 */
[C---:B------:R-:W-:Y:S01]  /*0d60*/  VIADD R12, R14.reuse, 0x2e ;  /* 0x0000002e0e0c7836 */ /* 0x040fe20000000000 */
[----:B------:R-:W-:Y:S01]  /*0d70*/  IABS R17, R6 ;  /* 0x0000000600117213 */ /* 0x000fe20000000000 */
[----:B------:R-:W-:Y:S01]  /*0d80*/  VIADD R10, R14, 0x30 ;  /* 0x000000300e0a7836 */ /* 0x000fe20000000000 */
[----:B------:R-:W-:Y:S01]  /*0d90*/  IABS R19, R8 ;  /* 0x0000000800137213 */ /* 0x000fe20000000000 */
[----:B------:R-:W-:Y:S01]  /*0da0*/  @!P0 IMAD.IADD R11, R11, 0x1, -R2 ;  /* 0x000000010b0b8824 */ /* 0x000fe200078e0a02 */
[----:B------:R-:W-:Y:S01]  /*0db0*/  ISETP.GE.AND P0, PT, R6, RZ, PT ;  /* 0x000000ff0600720c */ /* 0x000fe20003f06270 */
[----:B------:R-:W-:Y:S01]  /*0dc0*/  IMAD.HI.U32 R6, R5, R17, RZ ;  /* 0x0000001105067227 */ /* 0x000fe200078e00ff */
[----:B------:R-:W-:-:S02]  /*0dd0*/  ISETP.GE.AND P3, PT, R8, RZ, PT ;  /* 0x000000ff0800720c */ /* 0x000fc40003f66270 */
[----:B------:R-:W-:Y:S01]  /*0de0*/  IABS R23, R12 ;  /* 0x0000000c00177213 */ /* 0x000fe20000000000 */
[--C-:B------:R-:W-:Y:S01]  /*0df0*/  @!P5 IMAD.IADD R15, R15, 0x1, -R2.reuse ;  /* 0x000000010f0fd824 */ /* 0x100fe200078e0a02 */
[----:B------:R-:W-:Y:S01]  /*0e00*/  IABS R21, R10 ;  /* 0x0000000a00157213 */ /* 0x000fe20000000000 */
[----:B------:R-:W-:Y:S01]  /*0e10*/  @!P2 IMAD.IADD R13, R13, 0x1, -R2 ;  /* 0x000000010d0da824 */ /* 0x000fe200078e0a02 */
[----:B------:R-:W-:Y:S01]  /*0e20*/  ISETP.GE.AND P2, PT, R12, RZ, PT ;  /* 0x000000ff0c00720c */ /* 0x000fe20003f46270 */
[----:B------:R-:W-:Y:S01]  /*0e30*/  IMAD.HI.U32 R8, R5, R19, RZ ;  /* 0x0000001305087227 */ /* 0x000fe200078e00ff */
[----:B------:R-:W-:Y:S02]  /*0e40*/  ISETP.GT.U32.AND P5, PT, R2, R15, PT ;  /* 0x0000000f0200720c */ /* 0x000fe40003fa4070 */
[----:B------:R-:W-:Y:S01]  /*0e50*/  ISETP.GE.AND P1, PT, R18, RZ, PT ;  /* 0x000000ff1200720c */ /* 0x000fe20003f26270 */
[----:B------:R-:W-:Y:S01]  /*0e60*/  IMAD.MOV R12, RZ, RZ, -R6 ;  /* 0x000000ffff0c7224 */ /* 0x000fe200078e0a06 */
[----:B------:R-:W-:Y:S01]  /*0e70*/  IADD3 R8, -R8, RZ, RZ ;  /* 0x000000ff08087210 */ /* 0x000fe20007ffe1ff */
[----:B------:R-:W-:-:S02]  /*0e80*/  @!P6 IMAD.MOV R13, RZ, RZ, -R13 ;  /* 0x000000ffff0de224 */ /* 0x000fc400078e0a0d */
[----:B------:R-:W-:Y:S02]  /*0e90*/  IMAD R17, R2, R12, R17 ;  /* 0x0000000c02117224 */ /* 0x000fe400078e0211 */
[----:B------:R-:W-:-:S03]  /*0ea0*/  IMAD.HI.U32 R6, R5, R21, RZ ;  /* 0x0000001505067227 */ /* 0x000fc600078e00ff */
[C---:B------:R-:W-:Y:S01]  /*0eb0*/  ISETP.GT.U32.AND P6, PT, R2.reuse, R17, PT ;  /* 0x000000110200720c */ /* 0x040fe20003fc4070 */
[----:B------:R-:W-:Y:S01]  /*0ec0*/  IMAD R19, R2, R8, R19 ;  /* 0x0000000802137224 */ /* 0x000fe200078e0213 */
[----:B------:R-:W-:Y:S01]  /*0ed0*/  @!P5 IADD3 R15, R15, -R2, RZ ;  /* 0x800000020f0fd210 */ /* 0x000fe20007ffe0ff */
[----:B------:R-:W-:Y:S02]  /*0ee0*/  IMAD.MOV R6, RZ, RZ, -R6 ;  /* 0x000000ffff067224 */ /* 0x000fe400078e0a06 */
[----:B------:R-:W-:Y:S01]  /*0ef0*/  VIADD R12, R14, 0x2c ;  /* 0x0000002c0e0c7836 */ /* 0x000fe20000000000 */
[C---:B------:R-:W-:Y:S01]  /*0f00*/  ISETP.GT.U32.AND P5, PT, R2.reuse, R19, PT ;  /* 0x000000130200720c */ /* 0x040fe20003fa4070 */
[----:B------:R-:W-:Y:S02]  /*0f10*/  IMAD R21, R2, R6, R21 ;  /* 0x0000000602157224 */ /* 0x000fe400078e0215 */
[----:B------:R-:W-:Y:S01]  /*0f20*/  @!P1 IMAD.MOV R11, RZ, RZ, -R11 ;  /* 0x000000ffff0b9224 */ /* 0x000fe200078e0a0b */
[----:B------:R-:W-:Y:S01]  /*0f30*/  IABS R25, R12 ;  /* 0x0000000c00197213 */ /* 0x000fe20000000000 */
[----:B------:R-:W-:Y:S01]  /*0f40*/  VIADD R18, R14, 0x28 ;  /* 0x000000280e127836 */ /* 0x000fe20000000000 */
[----:B------:R-:W-:Y:S01]  /*0f50*/  ISETP.GE.AND P1, PT, R10, RZ, PT ;  /* 0x000000ff0a00720c */ /* 0x000fe20003f26270 */
[----:B------:R-:W-:Y:S01]  /*0f60*/  @!P6 IMAD.IADD R17, R17, 0x1, -R2 ;  /* 0x000000011111e824 */ /* 0x000fe200078e0a02 */
[----:B------:R-:W-:Y:S01]  /*0f70*/  ISETP.GT.U32.AND P6, PT, R2, R21, PT ;  /* 0x000000150200720c */ /* 0x000fe20003fc4070 */
[----:B------:R-:W-:Y:S01]  /*0f80*/  IMAD.HI.U32 R6, R5, R25, RZ ;  /* 0x0000001905067227 */ /* 0x000fe200078e00ff */
[----:B------:R-:W-:-:S03]  /*0f90*/  IABS R29, R18 ;  /* 0x00000012001d7213 */ /* 0x000fc60000000000 */
[----:B------:R-:W-:Y:S01]  /*0fa0*/  @!P5 IMAD.IADD R19, R19, 0x1, -R2 ;  /* 0x000000011313d824 */ /* 0x000fe200078e0a02 */
[----:B------:R-:W-:Y:S01]  /*0fb0*/  ISETP.GT.U32.AND P5, PT, R2, R17, PT ;  /* 0x000000110200720c */ /* 0x000fe20003fa4070 */
[----:B------:R-:W-:Y:S02]  /*0fc0*/  IMAD.MOV R6, RZ, RZ, -R6 ;  /* 0x000000ffff067224 */ /* 0x000fe400078e0a06 */
[----:B------:R-:W-:-:S04]  /*0fd0*/  IMAD.HI.U32 R10, R5, R23, RZ ;  /* 0x00000017050a7227 */ /* 0x000fc800078e00ff */
[----:B------:R-:W-:Y:S02]  /*0fe0*/  IMAD R25, R2, R6, R25 ;  /* 0x0000000602197224 */ /* 0x000fe400078e0219 */
[----:B------:R-:W-:-:S04]  /*0ff0*/  IMAD.HI.U32 R6, R5, R27, RZ ;  /* 0x0000001b05067227 */ /* 0x000fc800078e00ff */
[--C-:B------:R-:W-:Y:S01]  /*1000*/  @!P6 IMAD.IADD R21, R21, 0x1, -R2.reuse ;  /* 0x000000011515e824 */ /* 0x100fe200078e0a02 */
[----:B------:R-:W-:Y:S01]  /*1010*/  ISETP.GT.U32.AND P6, PT, R2, R19, PT ;  /* 0x000000130200720c */ /* 0x000fe20003fc4070 */
[----:B------:R-:W-:Y:S01]  /*1020*/  @!P5 IMAD.IADD R17, R17, 0x1, -R2 ;  /* 0x000000011111d824 */ /* 0x000fe200078e0a02 */
[----:B------:R-:W-:Y:S01]  /*1030*/  IADD3 R6, -R6, RZ, RZ ;  /* 0x000000ff06067210 */ /* 0x000fe20007ffe1ff */
[----:B------:R-:W-:Y:S02]  /*1040*/  IMAD.MOV R10, RZ, RZ, -R10 ;  /* 0x000000ffff0a7224 */ /* 0x000fe400078e0a0a */
[----:B------:R-:W-:Y:S01]  /*1050*/  @!P0 IMAD.MOV R17, RZ, RZ, -R17 ;  /* 0x000000ffff118224 */ /* 0x000fe200078e0a11 */
[C---:B------:R-:W-:Y:S01]  /*1060*/  ISETP.GT.U32.AND P0, PT, R2.reuse, R25, PT ;  /* 0x000000190200720c */ /* 0x040fe20003f04070 */
[C---:B------:R-:W-:Y:S02]  /*1070*/  IMAD R27, R2.reuse, R6, R27 ;  /* 0x00000006021b7224 */ /* 0x040fe400078e021b */
[----:B------:R-:W-:-:S02]  /*1080*/  IMAD R23, R2, R10, R23 ;  /* 0x0000000a02177224 */ /* 0x000fc400078e0217 */
[----:B------:R-:W-:Y:S02]  /*1090*/  IMAD.HI.U32 R6, R5, R33, RZ ;  /* 0x0000002105067227 */ /* 0x000fe400078e00ff */
[----:B------:R-:W-:Y:S02]  /*10a0*/  @!P6 IADD3 R19, R19, -R2, RZ ;  /* 0x800000021313e210 */ /* 0x000fe40007ffe0ff */
[C---:B------:R-:W-:Y:S01]  /*10b0*/  ISETP.GT.U32.AND P6, PT, R2.reuse, R27, PT ;  /* 0x0000001b0200720c */ /* 0x040fe20003fc4070 */
[----:B------:R-:W-:Y:S01]  /*10c0*/  IMAD.MOV R6, RZ, RZ, -R6 ;  /* 0x000000ffff067224 */ /* 0x000fe200078e0a06 */
[----:B------:R-:W-:Y:S01]  /*10d0*/  ISETP.GT.U32.AND P5, PT, R2, R23, PT ;  /* 0x000000170200720c */ /* 0x000fe20003fa4070 */
[----:B------:R-:W-:-:S04]  /*10e0*/  IMAD.HI.U32 R10, R5, R31, RZ ;  /* 0x0000001f050a7227 */ /* 0x000fc800078e00ff */
[--C-:B------:R-:W-:Y:S02]  /*10f0*/  @!P0 IMAD.IADD R25, R25, 0x1, -R2.reuse ;  /* 0x0000000119198824 */ /* 0x100fe400078e0a02 */
[C---:B------:R-:W-:Y:S02]  /*1100*/  IMAD R33, R2.reuse, R6, R33 ;  /* 0x0000000602217224 */ /* 0x040fe400078e0221 */
[----:B------:R-:W-:Y:S01]  /*1110*/  @!P4 IMAD.MOV R15, RZ, RZ, -R15 ;  /* 0x000000ffff0fc224 */ /* 0x000fe200078e0a0f */
[C---:B------:R-:W-:Y:S01]  /*1120*/  ISETP.GT.U32.AND P4, PT, R2.reuse, R21, PT ;  /* 0x000000150200720c */ /* 0x040fe20003f84070 */
[--C-:B------:R-:W-:Y:S01]  /*1130*/  @!P6 IMAD.IADD R27, R27, 0x1, -R2.reuse ;  /* 0x000000011b1be824 */ /* 0x100fe200078e0a02 */
[----:B------:R-:W-:Y:S01]  /*1140*/  ISETP.GT.U32.AND P6, PT, R2, R25, PT ;  /* 0x000000190200720c */ /* 0x000fe20003fc4070 */
[----:B------:R-:W-:Y:S01]  /*1150*/  @!P5 IMAD.IADD R23, R23, 0x1, -R2 ;  /* 0x000000011717d824 */ /* 0x000fe200078e0a02 */
[----:B------:R-:W-:Y:S01]  /*1160*/  ISETP.GE.AND P5, PT, R12, RZ, PT ;  /* 0x000000ff0c00720c */ /* 0x000fe20003fa6270 */
[----:B------:R-:W-:-:S02]  /*1170*/  VIADD R12, R14, 0x22 ;  /* 0x000000220e0c7836 */ /* 0x000fc40000000000 */
[----:B------:R-:W-:Y:S01]  /*1180*/  IMAD.MOV R10, RZ, RZ, -R10 ;  /* 0x000000ffff0a7224 */ /* 0x000fe200078e0a0a */
[----:B------:R-:W-:Y:S01]  /*1190*/  ISETP.GT.U32.AND P0, PT, R2, R23, PT ;  /* 0x000000170200720c */ /* 0x000fe20003f04070 */
[----:B------:R-:W-:Y:S01]  /*11a0*/  IMAD.HI.U32 R8, R5, R29, RZ ;  /* 0x0000001d05087227 */ /* 0x000fe200078e00ff */
[----:B------:R-:W-:-:S03]  /*11b0*/  IABS R35, R12 ;  /* 0x0000000c00237213 */ /* 0x000fc60000000000 */
[C---:B------:R-:W-:Y:S02]  /*11c0*/  IMAD R31, R2.reuse, R10, R31 ;  /* 0x0000000a021f7224 */ /* 0x040fe400078e021f */
[----:B------:R-:W-:Y:S01]  /*11d0*/  @!P6 IMAD.IADD R25, R25, 0x1, -R2 ;  /* 0x000000011919e824 */ /* 0x000fe200078e0a02 */
[----:B------:R-:W-:Y:S01]  /*11e0*/  ISETP.GT.U32.AND P6, PT, R2, R33, PT ;  /* 0x000000210200720c */ /* 0x000fe20003fc4070 */
[----:B------:R-:W-:Y:S02]  /*11f0*/  IMAD.MOV R8, RZ, RZ, -R8 ;  /* 0x000000ffff087224 */ /* 0x000fe400078e0a08 */
[----:B------:R-:W-:Y:S02]  /*1200*/  VIADD R10, R14, 0x20 ;  /* 0x000000200e0a7836 */ /* 0x000fe40000000000 */
[----:B------:R-:W-:-:S03]  /*1210*/  IMAD.HI.U32 R6, R5, R35, RZ ;  /* 0x0000002305067227 */ /* 0x000fc600078e00ff */
[----:B------:R-:W-:Y:S01]  /*1220*/  IABS R37, R10 ;  /* 0x0000000a00257213 */ /* 0x000fe20000000000 */
[----:B------:R-:W-:Y:S01]  /*1230*/  IMAD R29, R2, R8, R29 ;  /* 0x00000008021d7224 */ /* 0x000fe200078e021d */
[----:B------:R-:W-:Y:S01]  /*1240*/  IADD3 R8, -R6, RZ, RZ ;  /* 0x000000ff06087210 */ /* 0x000fe20007ffe1ff */
[--C-:B------:R-:W-:Y:S02]  /*1250*/  @!P4 IMAD.IADD R21, R21, 0x1, -R2.reuse ;  /* 0x000000011515c824 */ /* 0x100fe400078e0a02 */
[----:B------:R-:W-:Y:S01]  /*1260*/  @!P6 IMAD.IADD R33, R33, 0x1, -R2 ;  /* 0x000000012121e824 */ /* 0x000fe200078e0a02 */
[----:B------:R-:W-:Y:S01]  /*1270*/  ISETP.GT.U32.AND P4, PT, R2, R29, PT ;  /* 0x0000001d0200720c */ /* 0x000fe20003f84070 */
[----:B------:R-:W-:-:S03]  /*1280*/  IMAD.HI.U32 R6, R5, R37, RZ ;  /* 0x0000002505067227 */ /* 0x000fc600078e00ff */
[C---:B------:R-:W-:Y:S01]  /*1290*/  ISETP.GT.U32.AND P6, PT, R2.reuse, R33, PT ;  /* 0x000000210200720c */ /* 0x040fe20003fc4070 */
[C---:B------:R-:W-:Y:S02]  /*12a0*/  IMAD R35, R2.reuse, R8, R35 ;  /* 0x0000000802237224 */ /* 0x040fe400078e0223 */
[----:B------:R-:W-:Y:S01]  /*12b0*/  @!P1 IMAD.MOV R21, RZ, RZ, -R21 ;  /* 0x000000ffff159224 */ /* 0x000fe200078e0a15 */
[C---:B------:R-:W-:Y:S01]  /*12c0*/  ISETP.GT.U32.AND P1, PT, R2.reuse, R31, PT ;  /* 0x0000001f0200720c */ /* 0x040fe20003f24070 */
[----:B------:R-:W-:Y:S02]  /*12d0*/  IMAD.MOV R8, RZ, RZ, -R6 ;  /* 0x000000ffff087224 */ /* 0x000fe400078e0a06 */
[----:B------:R-:W-:Y:S01]  /*12e0*/  @!P3 IMAD.MOV R19, RZ, RZ, -R19 ;  /* 0x000000ffff13b224 */ /* 0x000fe200078e0a13 */
[C---:B------:R-:W-:Y:S01]  /*12f0*/  ISETP.GT.U32.AND P3, PT, R2.reuse, R27, PT ;  /* 0x0000001b0200720c */ /* 0x040fe20003f64070 */
[C---:B------:R-:W-:Y:S01]  /*1300*/  IMAD R37, R2.reuse, R8, R37 ;  /* 0x0000000802257224 */ /* 0x040fe200078e0225 */
[----:B------:R-:W-:Y:S01]  /*1310*/  @!P4 IADD3 R29, R29, -R2, RZ ;  /* 0x800000021d1dc210 */ /* 0x000fe20007ffe0ff */
[----:B------:R-:W-:Y:S01]  /*1320*/  @!P5 IMAD.MOV R25, RZ, RZ, -R25 ;  /* 0x000000ffff19d224 */ /* 0x000fe200078e0a19 */
[C---:B------:R-:W-:Y:S01]  /*1330*/  ISETP.GT.U32.AND P5, PT, R2.reuse, R35, PT ;  /* 0x000000230200720c */ /* 0x040fe20003fa4070 */
[--C-:B------:R-:W-:Y:S01]  /*1340*/  @!P6 IMAD.IADD R33, R33, 0x1, -R2.reuse ;  /* 0x000000012121e824 */ /* 0x100fe200078e0a02 */
[C---:B------:R-:W-:Y:S01]  /*1350*/  ISETP.GT.U32.AND P6, PT, R2.reuse, R37, PT ;  /* 0x000000250200720c */ /* 0x040fe20003fc4070 */
[--C-:B------:R-:W-:Y:S01]  /*1360*/  @!P0 IMAD.IADD R23, R23, 0x1, -R2.reuse ;  /* 0x0000000117178824 */ /* 0x100fe200078e0a02 */
[----:B------:R-:W-:Y:S01]  /*1370*/  ISETP.GT.U32.AND P4, PT, R2, R29, PT ;  /* 0x0000001d0200720c */ /* 0x000fe20003f84070 */
[--C-:B------:R-:W-:Y:S01]  /*1380*/  @!P1 IMAD.IADD R31, R31, 0x1, -R2.reuse ;  /* 0x000000011f1f9824 */ /* 0x100fe200078e0a02 */
[----:B------:R-:W-:Y:S01]  /*1390*/  ISETP.GE.AND P0, PT, R16, RZ, PT ;  /* 0x000000ff1000720c */ /* 0x000fe20003f06270 */
[----:B------:R-:W-:Y:S01]  /*13a0*/  @!P2 IMAD.MOV R23, RZ, RZ, -R23 ;  /* 0x000000ffff17a224 */ /* 0x000fe200078e0a17 */
[----:B------:R-:W-:Y:S01]  /*13b0*/  ISETP.GE.AND P1, PT, R22, RZ, PT ;  /* 0x000000ff1600720c */ /* 0x000fe20003f26270 */
[----:B------:R-:W-:Y:S01]  /*13c0*/  @!P3 IMAD.IADD R27, R27, 0x1, -R2 ;  /* 0x000000011b1bb824 */ /* 0x000fe200078e0a02 */
[----:B------:R-:W-:Y:S01]  /*13d0*/  ISETP.GE.AND P3, PT, R18, RZ, PT ;  /* 0x000000ff1200720c */ /* 0x000fe20003f66270 */
[----:B------:R-:W-:Y:S01]  /*13e0*/  VIADD R8, R14, 0x1c ;  /* 0x0000001c0e087836 */ /* 0x000fe20000000000 */
[----:B------:R-:W-:Y:S01]  /*13f0*/  ISETP.GT.U32.AND P2, PT, R2, R31, PT ;  /* 0x0000001f0200720c */ /* 0x000fe20003f44070 */
[----:B------:R-:W-:-:S02]  /*1400*/  VIADD R6, R14, 0x1e ;  /* 0x0000001e0e067836 */ /* 0x000fc40000000000 */
[--C-:B------:R-:W-:Y:S01]  /*1410*/  @!P6 IMAD.IADD R37, R37, 0x1, -R2.reuse ;  /* 0x000000012525e824 */ /* 0x100fe200078e0a02 */
[----:B------:R-:W-:Y:S01]  /*1420*/  IABS R41, R8 ;  /* 0x0000000800297213 */ /* 0x000fe20000000000 */
[--C-:B------:R-:W-:Y:S01]  /*1430*/  @!P4 IMAD.IADD R29, R29, 0x1, -R2.reuse ;  /* 0x000000011d1dc824 */ /* 0x100fe200078e0a02 */
[----:B------:R-:W-:Y:S01]  /*1440*/  ISETP.GE.AND P4, PT, R20, RZ, PT ;  /* 0x000000ff1400720c */ /* 0x000fe20003f86270 */
[--C-:B------:R-:W-:Y:S01]  /*1450*/  @!P5 IMAD.IADD R35, R35, 0x1, -R2.reuse ;  /* 0x000000012323d824 */ /* 0x100fe200078e0a02 */
[----:B------:R-:W-:Y:S01]  /*1460*/  ISETP.GE.AND P5, PT, R8, RZ, PT ;  /* 0x000000ff0800720c */ /* 0x000fe20003fa6270 */
[----:B------:R-:W-:Y:S01]  /*1470*/  IMAD.HI.U32 R8, R5, R41, RZ ;  /* 0x0000002905087227 */ /* 0x000fe200078e00ff */
[----:B------:R-:W-:Y:S02]  /*1480*/  ISETP.GT.U32.AND P6, PT, R2, R37, PT ;  /* 0x000000250200720c */ /* 0x000fe40003fc4070 */
[----:B------:R-:W-:Y:S01]  /*1490*/  IABS R39, R6 ;  /* 0x0000000600277213 */ /* 0x000fe20000000000 */
[----:B------:R-:W-:Y:S01]  /*14a0*/  @!P2 IMAD.IADD R31, R31, 0x1, -R2 ;  /* 0x000000011f1fa824 */ /* 0x000fe200078e0a02 */
[----:B------:R-:W-:Y:S01]  /*14b0*/  @!P3 IADD3 R29, -R29, RZ, RZ ;  /* 0x000000ff1d1db210 */ /* 0x000fe20007ffe1ff */
[----:B------:R-:W-:Y:S01]  /*14c0*/  IMAD.MOV R8, RZ, RZ, -R8 ;  /* 0x000000ffff087224 */ /* 0x000fe200078e0a08 */
[----:B------:R-:W-:Y:S01]  /*14d0*/  ISETP.GE.AND P3, PT, R10, RZ, PT ;  /* 0x000000ff0a00720c */ /* 0x000fe20003f66270 */
[----:B------:R-:W-:Y:S01]  /*14e0*/  VIADD R10, R14, 0x1a ;  /* 0x0000001a0e0a7836 */ /* 0x000fe20000000000 */
[----:B------:R-:W-:Y:S01]  /*14f0*/  ISETP.GE.AND P2, PT, R6, RZ, PT ;  /* 0x000000ff0600720c */ /* 0x000fe20003f46270 */
[----:B------:R-:W-:-:S03]  /*1500*/  IMAD.HI.U32 R6, R5, R39, RZ ;  /* 0x0000002705067227 */ /* 0x000fc600078e00ff */
[----:B------:R-:W-:Y:S01]  /*1510*/  IABS R43, R10 ;  /* 0x0000000a002b7213 */ /* 0x000fe20000000000 */
[----:B------:R-:W-:Y:S02]  /*1520*/  IMAD R41, R2, R8, R41 ;  /* 0x0000000802297224 */ /* 0x000fe400078e0229 */
[----:B------:R-:W-:Y:S01]  /*1530*/  @!P0 IMAD.MOV R27, RZ, RZ, -R27 ;  /* 0x000000ffff1b8224 */ /* 0x000fe200078e0a1b */
[----:B------:R-:W-:Y:S01]  /*1540*/  ISETP.GE.AND P0, PT, R12, RZ, PT ;  /* 0x000000ff0c00720c */ /* 0x000fe20003f06270 */
[----:B------:R-:W-:Y:S01]  /*1550*/  IMAD.MOV R6, RZ, RZ, -R6 ;  /* 0x000000ffff067224 */ /* 0x000fe200078e0a06 */
[----:B------:R-:W-:Y:S01]  /*1560*/  IADD3 R12, R14, 0x18, RZ ;  /* 0x000000180e0c7810 */ /* 0x000fe20007ffe0ff */
[----:B------:R-:W-:Y:S01]  /*1570*/  @!P4 IMAD.MOV R31, RZ, RZ, -R31 ;  /* 0x000000ffff1fc224 */ /* 0x000fe200078e0a1f */
[C---:B------:R-:W-:Y:S01]  /*1580*/  ISETP.GT.U32.AND P4, PT, R2.reuse, R35, PT ;  /* 0x000000230200720c */ /* 0x040fe20003f84070 */
[----:B------:R-:W-:Y:S01]  /*1590*/  @!P6 IMAD.IADD R37, R37, 0x1, -R2 ;  /* 0x000000012525e824 */ /* 0x000fe200078e0a02 */
[C---:B------:R-:W-:Y:S01]  /*15a0*/  ISETP.GT.U32.AND P6, PT, R2.reuse, R41, PT ;  /* 0x000000290200720c */ /* 0x040fe20003fc4070 */
[----:B------:R-:W-:Y:S01]  /*15b0*/  IMAD R39, R2, R6, R39 ;  /* 0x0000000602277224 */ /* 0x000fe200078e0227 */
[----:B------:R-:W-:Y:S01]  /*15c0*/  IABS R45, R12 ;  /* 0x0000000c002d7213 */ /* 0x000fe20000000000 */
[----:B------:R-:W-:-:S04]  /*15d0*/  IMAD.HI.U32 R6, R5, R43, RZ ;  /* 0x0000002b05067227 */ /* 0x000fc800078e00ff */
[----:B------:R-:W-:Y:S01]  /*15e0*/  VIADD R16, R14, 0x16 ;  /* 0x000000160e107836 */ /* 0x000fe20000000000 */
[----:B------:R-:W-:Y:S01]  /*15f0*/  IADD3 R6, -R6, RZ, RZ ;  /* 0x000000ff06067210 */ /* 0x000fe20007ffe1ff */
[----:B------:R-:W-:-:S03]  /*1600*/  IMAD.HI.U32 R8, R5, R45, RZ ;  /* 0x0000002d05087227 */ /* 0x000fc600078e00ff */
[----:B------:R-:W-:Y:S01]  /*1610*/  IABS R47, R16 ;  /* 0x00000010002f7213 */ /* 0x000fe20000000000 */
[----:B------:R-:W-:Y:S01]  /*1620*/  VIADD R18, R14, 0x14 ;  /* 0x000000140e127836 */ /* 0x000fe20000000000 */
[----:B------:R-:W-:Y:S01]  /*1630*/  @!P6 IADD3 R41, R41, -R2, RZ ;  /* 0x800000022929e210 */ /* 0x000fe20007ffe0ff */
[----:B------:R-:W-:Y:S01]  /*1640*/  @!P4 IMAD.IADD R35, R35, 0x1, -R2 ;  /* 0x000000012323c824 */ /* 0x000fe200078e0a02 */
[C---:B------:R-:W-:Y:S01]  /*1650*/  ISETP.GT.U32.AND P4, PT, R2.reuse, R39, PT ;  /* 0x000000270200720c */ /* 0x040fe20003f84070 */
[----:B------:R-:W-:Y:S01]  /*1660*/  IMAD.MOV R8, RZ, RZ, -R8 ;  /* 0x000000ffff087224 */ /* 0x000fe200078e0a08 */
[----:B------:R-:W-:Y:S01]  /*1670*/  IABS R49, R18 ;  /* 0x0000001200317213 */ /* 0x000fe20000000000 */
[----:B------:R-:W-:Y:S01]  /*1680*/  IMAD R43, R2, R6, R43 ;  /* 0x00000006022b7224 */ /* 0x000fe200078e022b */
[----:B------:R-:W-:Y:S01]  /*1690*/  @!P0 IADD3 R35, -R35, RZ, RZ ;  /* 0x000000ff23238210 */ /* 0x000fe20007ffe1ff */
[----:B------:R-:W-:-:S04]  /*16a0*/  IMAD.HI.U32 R6, R5, R47, RZ ;  /* 0x0000002f05067227 */ /* 0x000fc800078e00ff */
[C---:B------:R-:W-:Y:S02]  /*16b0*/  IMAD R45, R2.reuse, R8, R45 ;  /* 0x00000008022d7224 */ /* 0x040fe400078e022d */
[----:B------:R-:W-:Y:S01]  /*16c0*/  @!P1 IMAD.MOV R33, RZ, RZ, -R33 ;  /* 0x000000ffff219224 */ /* 0x000fe200078e0a21 */
[----:B------:R-:W-:Y:S01]  /*16d0*/  ISETP.GT.U32.AND P1, PT, R2, R41, PT ;  /* 0x000000290200720c */ /* 0x000fe20003f24070 */
[----:B------:R-:W-:Y:S01]  /*16e0*/  VIADD R20, R14, 0x12 ;  /* 0x000000120e147836 */ /* 0x000fe20000000000 */
[----:B------:R-:W-:Y:S01]  /*16f0*/  ISETP.GT.U32.AND P6, PT, R2, R45, PT ;  /* 0x0000002d0200720c */ /* 0x000fe20003fc4070 */
[----:B------:R-:W-:Y:S02]  /*1700*/  IMAD.MOV R8, RZ, RZ, -R6 ;  /* 0x000000ffff087224 */ /* 0x000fe400078e0a06 */
[----:B------:R-:W-:Y:S01]  /*1710*/  IMAD.HI.U32 R6, R5, R49, RZ ;  /* 0x0000003105067227 */ /* 0x000fe200078e00ff */
[----:B------:R-:W-:-:S03]  /*1720*/  IABS R51, R20 ;  /* 0x0000001400337213 */ /* 0x000fc60000000000 */
[----:B------:R-:W-:Y:S02]  /*1730*/  VIADD R22, R14, 0x10 ;  /* 0x000000100e167836 */ /* 0x000fe40000000000 */
[----:B------:R-:W-:Y:S02]  /*1740*/  IMAD.MOV R6, RZ, RZ, -R6 ;  /* 0x000000ffff067224 */ /* 0x000fe400078e0a06 */
[----:B------:R-:W-:Y:S01]  /*1750*/  @!P4 IMAD.IADD R39, R39, 0x1, -R2 ;  /* 0x000000012727c824 */ /* 0x000fe200078e0a02 */
[C---:B------:R-:W-:Y:S01]  /*1760*/  ISETP.GT.U32.AND P4, PT, R2.reuse, R43, PT ;  /* 0x0000002b0200720c */ /* 0x040fe20003f84070 */
[C---:B------:R-:W-:Y:S01]  /*1770*/  IMAD R47, R2.reuse, R8, R47 ;  /* 0x00000008022f7224 */ /* 0x040fe200078e022f */
[----:B------:R-:W-:Y:S01]  /*1780*/  IABS R55, R22 ;  /* 0x0000001600377213 */ /* 0x000fe20000000000 */
[----:B------:R-:W-:Y:S02]  /*1790*/  IMAD R49, R2, R6, R49 ;  /* 0x0000000602317224 */ /* 0x000fe400078e0231 */
[----:B------:R-:W-:-:S04]  /*17a0*/  IMAD.HI.U32 R8, R5, R51, RZ ;  /* 0x0000003305087227 */ /* 0x000fc800078e00ff */
[----:B------:R-:W-:Y:S01]  /*17b0*/  @!P1 IMAD.IADD R41, R41, 0x1, -R2 ;  /* 0x0000000129299824 */ /* 0x000fe200078e0a02 */
[----:B------:R-:W-:Y:S01]  /*17c0*/  ISETP.GT.U32.AND P1, PT, R2, R49, PT ;  /* 0x000000310200720c */ /* 0x000fe20003f24070 */
[----:B------:R-:W-:Y:S02]  /*17d0*/  IMAD.MOV R8, RZ, RZ, -R8 ;  /* 0x000000ffff087224 */ /* 0x000fe400078e0a08 */
[----:B------:R-:W-:Y:S01]  /*17e0*/  IMAD.HI.U32 R6, R5, R55, RZ ;  /* 0x0000003705067227 */ /* 0x000fe200078e00ff */
[----:B------:R-:W-:-:S03]  /*17f0*/  @!P5 IADD3 R41, -R41, RZ, RZ ;  /* 0x000000ff2929d210 */ /* 0x000fc60007ffe1ff */
[C---:B------:R-:W-:Y:S02]  /*1800*/  IMAD R51, R2.reuse, R8, R51 ;  /* 0x0000000802337224 */ /* 0x040fe400078e0233 */
[----:B------:R-:W-:Y:S02]  /*1810*/  IMAD.MOV R8, RZ, RZ, -R6 ;  /* 0x000000ffff087224 */ /* 0x000fe400078e0a06 */
[--C-:B------:R-:W-:Y:S01]  /*1820*/  @!P4 IMAD.IADD R43, R43, 0x1, -R2.reuse ;  /* 0x000000012b2bc824 */ /* 0x100fe200078e0a02 */
[C---:B------:R-:W-:Y:S01]  /*1830*/  ISETP.GT.U32.AND P4, PT, R2.reuse, R39, PT ;  /* 0x000000270200720c */ /* 0x040fe20003f84070 */
[C---:B------:R-:W-:Y:S02]  /*1840*/  IMAD R55, R2.reuse, R8, R55 ;  /* 0x0000000802377224 */ /* 0x040fe400078e0237 */
[--C-:B------:R-:W-:Y:S01]  /*1850*/  @!P6 IMAD.IADD R45, R45, 0x1, -R2.reuse ;  /* 0x000000012d2de824 */ /* 0x100fe200078e0a02 */
[C---:B------:R-:W-:Y:S01]  /*1860*/  ISETP.GT.U32.AND P6, PT, R2.reuse, R43, PT ;  /* 0x0000002b0200720c */ /* 0x040fe20003fc4070 */
[----:B------:R-:W-:Y:S01]  /*1870*/  @!P1 IMAD.IADD R49, R49, 0x1, -R2 ;  /* 0x0000000131319824 */ /* 0x000fe200078e0a02 */
[C---:B------:R-:W-:Y:S01]  /*1880*/  ISETP.GT.U32.AND P1, PT, R2.reuse, R55, PT ;  /* 0x000000370200720c */ /* 0x040fe20003f24070 */
[----:B------:R-:W-:Y:S01]  /*1890*/  IMAD.HI.U32 R6, R5, R57, RZ ;  /* 0x0000003905067227 */ /* 0x000fe200078e00ff */
[----:B------:R-:W-:-:S03]  /*18a0*/  ISETP.GT.U32.AND P0, PT, R2, R45, PT ;  /* 0x0000002d0200720c */ /* 0x000fc60003f04070 */
[----:B------:R-:W-:Y:S02]  /*18b0*/  IMAD.MOV R6, RZ, RZ, -R6 ;  /* 0x000000ffff067224 */ /* 0x000fe400078e0a06 */
[--C-:B------:R-:W-:Y:S01]  /*18c0*/  @!P4 IMAD.IADD R39, R39, 0x1, -R2.reuse ;  /* 0x000000012727c824 */ /* 0x100fe200078e0a02 */
[C---:B------:R-:W-:Y:S01]  /*18d0*/  ISETP.GT.U32.AND P4, PT, R2.reuse, R47, PT ;  /* 0x0000002f0200720c */ /* 0x040fe20003f84070 */
[C---:B------:R-:W-:Y:S02]  /*18e0*/  IMAD R57, R2.reuse, R6, R57 ;  /* 0x0000000602397224 */ /* 0x040fe400078e0239 */
[--C-:B------:R-:W-:Y:S01]  /*18f0*/  @!P6 IMAD.IADD R43, R43, 0x1, -R2.reuse ;  /* 0x000000012b2be824 */ /* 0x100fe200078e0a02 */
[C---:B------:R-:W-:Y:S01]  /*1900*/  ISETP.GT.U32.AND P6, PT, R2.reuse, R51, PT ;  /* 0x000000330200720c */ /* 0x040fe20003fc4070 */
[----:B------:R-:W-:Y:S01]  /*1910*/  @!P1 IMAD.IADD R55, R55, 0x1, -R2 ;  /* 0x0000000137379824 */ /* 0x000fe200078e0a02 */
[----:B------:R-:W-:Y:S01]  /*1920*/  ISETP.GT.U32.AND P1, PT, R2, R57, PT ;  /* 0x000000390200720c */ /* 0x000fe20003f24070 */
[----:B------:R-:W-:-:S04]  /*1930*/  IMAD.HI.U32 R6, R5, R59, RZ ;  /* 0x0000003b05067227 */ /* 0x000fc800078e00ff */
[----:B------:R-:W-:Y:S02]  /*1940*/  IMAD.MOV R6, RZ, RZ, -R6 ;  /* 0x000000ffff067224 */ /* 0x000fe400078e0a06 */
[--C-:B------:R-:W-:Y:S01]  /*1950*/  @!P0 IMAD.IADD R45, R45, 0x1, -R2.reuse ;  /* 0x000000012d2d8824 */ /* 0x100fe200078e0a02 */
[----:B------:R-:W-:Y:S01]  /*1960*/  ISETP.GE.AND P0, PT, R10, RZ, PT ;  /* 0x000000ff0a00720c */ /* 0x000fe20003f06270 */
[----:B------:R-:W-:Y:S02]  /*1970*/  IMAD R59, R2, R6, R59 ;  /* 0x00000006023b7224 */ /* 0x000fe400078e023b */
[--C-:B------:R-:W-:Y:S01]  /*1980*/  @!P6 IMAD.IADD R51, R51, 0x1, -R2.reuse ;  /* 0x000000013333e824 */ /* 0x100fe200078e0a02 */
[----:B------:R-:W-:Y:S01]  /*1990*/  ISETP.GE.AND P6, PT, R16, RZ, PT ;  /* 0x000000ff1000720c */ /* 0x000fe20003fc6270 */
[----:B------:R-:W-:Y:S01]  /*19a0*/  @!P1 IMAD.IADD R57, R57, 0x1, -R2 ;  /* 0x0000000139399824 */ /* 0x000fe200078e0a02 */
[----:B------:R-:W-:Y:S01]  /*19b0*/  ISETP.GT.U32.AND P1, PT, R2, R59, PT ;  /* 0x0000003b0200720c */ /* 0x000fe20003f24070 */
[----:B------:R-:W-:-:S02]  /*19c0*/  VIADD R16, R14, 0xa ;  /* 0x0000000a0e107836 */ /* 0x000fc40000000000 */
[----:B------:R-:W-:-:S03]  /*19d0*/  IMAD.HI.U32 R10, R5, R65, RZ ;  /* 0x00000041050a7227 */ /* 0x000fc600078e00ff */
[----:B------:R-:W-:Y:S01]  /*19e0*/  IABS R61, R16 ;  /* 0x00000010003d7213 */ /* 0x000fe20000000000 */
[----:B------:R-:W-:Y:S01]  /*19f0*/  @!P3 IMAD.MOV R37, RZ, RZ, -R37 ;  /* 0x000000ffff25b224 */ /* 0x000fe200078e0a25 */
[----:B------:R-:W-:Y:S01]  /*1a00*/  ISETP.GT.U32.AND P3, PT, R2, R51, PT ;  /* 0x000000330200720c */ /* 0x000fe20003f64070 */
[----:B------:R-:W-:Y:S01]  /*1a10*/  @!P4 IMAD.IADD R47, R47, 0x1, -R2 ;  /* 0x000000012f2fc824 */ /* 0x000fe200078e0a02 */
[----:B------:R-:W-:Y:S01]  /*1a20*/  IADD3 R10, -R10, RZ, RZ ;  /* 0x000000ff0a0a7210 */ /* 0x000fe20007ffe1ff */
[----:B------:R-:W-:Y:S01]  /*1a30*/  IMAD.HI.U32 R6, R5, R61, RZ ;  /* 0x0000003d05067227 */ /* 0x000fe200078e00ff */
[----:B------:R-:W-:-:S03]  /*1a40*/  ISETP.GE.AND P4, PT, R12, RZ, PT ;  /* 0x000000ff0c00720c */ /* 0x000fc60003f86270 */
[----:B------:R-:W-:Y:S01]  /*1a50*/  @!P2 IMAD.MOV R39, RZ, RZ, -R39 ;  /* 0x000000ffff27a224 */ /* 0x000fe200078e0a27 */
[----:B------:R-:W-:Y:S01]  /*1a60*/  ISETP.GT.U32.AND P2, PT, R2, R49, PT ;  /* 0x000000310200720c */ /* 0x000fe20003f44070 */
[----:B------:R-:W-:-:S04]  /*1a70*/  IMAD.HI.U32 R8, R5, R63, RZ ;  /* 0x0000003f05087227 */ /* 0x000fc800078e00ff */
[----:B------:R-:W-:Y:S01]  /*1a80*/  @!P1 IMAD.IADD R59, R59, 0x1, -R2 ;  /* 0x000000013b3b9824 */ /* 0x000fe200078e0a02 */
[C---:B------:R-:W-:Y:S01]  /*1a90*/  ISETP.GT.U32.AND P1, PT, R2.reuse, R47, PT ;  /* 0x0000002f0200720c */ /* 0x040fe20003f24070 */
[----:B------:R-:W-:Y:S01]  /*1aa0*/  IMAD R65, R2, R10, R65 ;  /* 0x0000000a02417224 */ /* 0x000fe200078e0241 */
[----:B------:R-:W-:Y:S01]  /*1ab0*/  SHF.L.U32 R10, R0, 0x4, RZ ;  /* 0x00000004000a7819 */ /* 0x000fe200000006ff */
[----:B------:R-:W-:Y:S01]  /*1ac0*/  IMAD.MOV R6, RZ, RZ, -R6 ;  /* 0x000000ffff067224 */ /* 0x000fe200078e0a06 */
[----:B------:R-:W-:Y:S01]  /*1ad0*/  ISETP.GT.U32.AND P5, PT, R2, R59, PT ;  /* 0x0000003b0200720c */ /* 0x000fe20003fa4070 */
[----:B------:R-:W-:Y:S01]  /*1ae0*/  IMAD.MOV R8, RZ, RZ, -R8 ;  /* 0x000000ffff087224 */ /* 0x000fe200078e0a08 */
[----:B------:R-:W-:Y:S01]  /*1af0*/  LOP3.LUT R10, R10, 0x100, RZ, 0xc0, !PT ;  /* 0x000001000a0a7812 */ /* 0x000fe200078ec0ff */
[----:B------:R-:W-:Y:S01]  /*1b00*/  @!P3 IMAD.IADD R51, R51, 0x1, -R2 ;  /* 0x000000013333b824 */ /* 0x000fe200078e0a02 */
[C---:B------:R-:W-:Y:S01]  /*1b10*/  ISETP.GT.U32.AND P3, PT, R2.reuse, R65, PT ;  /* 0x000000410200720c */ /* 0x040fe20003f64070 */
[----:B------:R-:W-:-:S02]  /*1b20*/  IMAD R61, R2, R6, R61 ;  /* 0x00000006023d7224 */ /* 0x000fc400078e023d */
[----:B------:R-:W-:-:S04]  /*1b30*/  IMAD.HI.U32 R6, R5, R69, RZ ;  /* 0x0000004505067227 */ /* 0x000fc800078e00ff */
[----:B------:R-:W-:Y:S02]  /*1b40*/  IMAD R63, R2, R8, R63 ;  /* 0x00000008023f7224 */ /* 0x000fe400078e023f */
[----:B------:R-:W-:-:S04]  /*1b50*/  IMAD.HI.U32 R12, R5, R67, RZ ;  /* 0x00000043050c7227 */ /* 0x000fc800078e00ff */
[----:B------:R-:W-:Y:S01]  /*1b60*/  @!P0 IMAD.MOV R43, RZ, RZ, -R43 ;  /* 0x000000ffff2b8224 */ /* 0x000fe200078e0a2b */
[----:B------:R-:W-:Y:S01]  /*1b70*/  ISETP.GT.U32.AND P0, PT, R2, R55, PT ;  /* 0x000000370200720c */ /* 0x000fe20003f04070 */
[----:B------:R-:W-:Y:S01]  /*1b80*/  VIADD R8, R14, 0x2 ;  /* 0x000000020e087836 */ /* 0x000fe20000000000 */
[----:B------:R-:W-:Y:S01]  /*1b90*/  @!P3 IADD3 R65, R65, -R2, RZ ;  /* 0x800000024141b210 */ /* 0x000fe20007ffe0ff */
[----:B------:R-:W-:Y:S01]  /*1ba0*/  IMAD.MOV R6, RZ, RZ, -R6 ;  /* 0x000000ffff067224 */ /* 0x000fe200078e0a06 */
[----:B------:R-:W-:Y:S01]  /*1bb0*/  ISETP.GE.AND P3, PT, R24, RZ, PT ;  /* 0x000000ff1800720c */ /* 0x000fe20003f66270 */
[----:B------:R-:W-:Y:S01]  /*1bc0*/  @!P2 IMAD.IADD R49, R49, 0x1, -R2 ;  /* 0x000000013131a824 */ /* 0x000fe200078e0a02 */
[C---:B------:R-:W-:Y:S01]  /*1bd0*/  ISETP.GT.U32.AND P2, PT, R2.reuse, R63, PT ;  /* 0x0000003f0200720c */ /* 0x040fe20003f44070 */
[----:B------:R-:W-:Y:S02]  /*1be0*/  IMAD.MOV R12, RZ, RZ, -R12 ;  /* 0x000000ffff0c7224 */ /* 0x000fe400078e0a0c */
[--C-:B------:R-:W-:Y:S01]  /*1bf0*/  @!P1 IMAD.IADD R47, R47, 0x1, -R2.reuse ;  /* 0x000000012f2f9824 */ /* 0x100fe200078e0a02 */
[C---:B------:R-:W-:Y:S01]  /*1c00*/  ISETP.GT.U32.AND P1, PT, R2.reuse, R61, PT ;  /* 0x0000003d0200720c */ /* 0x040fe20003f24070 */
[----:B------:R-:W-:Y:S01]  /*1c10*/  @!P4 IMAD.MOV R45, RZ, RZ, -R45 ;  /* 0x000000ffff2dc224 */ /* 0x000fe200078e0a2d */
[C---:B------:R-:W-:Y:S01]  /*1c20*/  ISETP.GT.U32.AND P4, PT, R2.reuse, R57, PT ;  /* 0x000000390200720c */ /* 0x040fe20003f84070 */
[C---:B------:R-:W-:Y:S01]  /*1c30*/  IMAD R69, R2.reuse, R6, R69 ;  /* 0x0000000602457224 */ /* 0x040fe200078e0245 */
[----:B------:R-:W-:Y:S01]  /*1c40*/  IABS R6, R8 ;  /* 0x0000000800067213 */ /* 0x000fe20000000000 */
[C---:B------:R-:W-:Y:S01]  /*1c50*/  IMAD R67, R2.reuse, R12, R67 ;  /* 0x0000000c02437224 */ /* 0x040fe200078e0243 */
[----:B------:R-:W-:Y:S01]  /*1c60*/  @!P0 IADD3 R55, R55, -R2, RZ ;  /* 0x8000000237378210 */ /* 0x000fe20007ffe0ff */
[----:B------:R-:W-:Y:S01]  /*1c70*/  @!P5 IMAD.IADD R59, R59, 0x1, -R2 ;  /* 0x000000013b3bd824 */ /* 0x000fe200078e0a02 */
[C---:B------:R-:W-:Y:S01]  /*1c80*/  ISETP.GT.U32.AND P0, PT, R2.reuse, R69, PT ;  /* 0x000000450200720c */ /* 0x040fe20003f04070 */
[----:B------:R-:W-:Y:S01]  /*1c90*/  IMAD.HI.U32 R5, R5, R6, RZ ;  /* 0x0000000605057227 */ /* 0x000fe200078e00ff */
[----:B------:R-:W-:-:S03]  /*1ca0*/  ISETP.GT.U32.AND P5, PT, R2, R67, PT ;  /* 0x000000430200720c */ /* 0x000fc60003fa4070 */
[----:B------:R-:W-:Y:S02]  /*1cb0*/  IMAD.MOV R5, RZ, RZ, -R5 ;  /* 0x000000ffff057224 */ /* 0x000fe400078e0a05 */
[--C-:B------:R-:W-:Y:S01]  /*1cc0*/  @!P2 IMAD.IADD R63, R63, 0x1, -R2.reuse ;  /* 0x000000013f3fa824 */ /* 0x100fe200078e0a02 */
[----:B------:R-:W-:Y:S01]  /*1cd0*/  ISETP.GE.AND P2, PT, R22, RZ, PT ;  /* 0x000000ff1600720c */ /* 0x000fe20003f46270 */
[--C-:B------:R-:W-:Y:S01]  /*1ce0*/  @!P1 IMAD.IADD R61, R61, 0x1, -R2.reuse ;  /* 0x000000013d3d9824 */ /* 0x100fe200078e0a02 */
[----:B------:R-:W-:Y:S01]  /*1cf0*/  ISETP.GE.AND P1, PT, R20, RZ, PT ;  /* 0x000000ff1400720c */ /* 0x000fe20003f26270 */
[----:B------:R-:W-:Y:S01]  /*1d00*/  @!P4 IMAD.IADD R57, R57, 0x1, -R2 ;  /* 0x000000013939c824 */ /* 0x000fe200078e0a02 */
[----:B------:R-:W-:Y:S01]  /*1d10*/  ISETP.GE.AND P4, PT, R18, RZ, PT ;  /* 0x000000ff1200720c */ /* 0x000fe20003f86270 */
[----:B------:R-:W-:Y:S01]  /*1d20*/  IMAD R5, R2, R5, R6 ;  /* 0x0000000502057224 */ /* 0x000fe200078e0206 */
[----:B------:R-:W-:Y:S01]  /*1d30*/  SHF.R.S32.HI R6, RZ, 0x1f, R3 ;  /* 0x0000001fff067819 */ /* 0x000fe20000011403 */
[----:B------:R-:W-:-:S02]  /*1d40*/  @!P3 IMAD.MOV R57, RZ, RZ, -R57 ;  /* 0x000000ffff39b224 */ /* 0x000fc400078e0a39 */
[--C-:B------:R-:W-:Y:S01]  /*1d50*/  @!P5 IMAD.IADD R67, R67, 0x1, -R2.reuse ;  /* 0x000000014343d824 */ /* 0x100fe200078e0a02 */
[----:B------:R-:W-:Y:S01]  /*1d60*/  ISETP.GT.U32.AND P3, PT, R2, R5, PT ;  /* 0x000000050200720c */ /* 0x000fe20003f64070 */
[--C-:B------:R-:W-:Y:S01]  /*1d70*/  @!P0 IMAD.IADD R69, R69, 0x1, -R2.reuse ;  /* 0x0000000145458824 */ /* 0x100fe200078e0a02 */
[----:B------:R-:W-:Y:S01]  /*1d80*/  ISETP.GE.AND P0, PT, R26, RZ, PT ;  /* 0x000000ff1a00720c */ /* 0x000fe20003f06270 */
[----:B------:R-:W-:Y:S01]  /*1d90*/  @!P6 IMAD.MOV R47, RZ, RZ, -R47 ;  /* 0x000000ffff2fe224 */ /* 0x000fe200078e0a2f */
[----:B------:R-:W-:Y:S01]  /*1da0*/  @!P2 IADD3 R55, -R55, RZ, RZ ;  /* 0x000000ff3737a210 */ /* 0x000fe20007ffe1ff */
[----:B------:R-:W-:Y:S01]  /*1db0*/  @!P1 IMAD.MOV R51, RZ, RZ, -R51 ;  /* 0x000000ffff339224 */ /* 0x000fe200078e0a33 */
[C---:B------:R-:W-:Y:S01]  /*1dc0*/  ISETP.GT.U32.AND P2, PT, R2.reuse, R67, PT ;  /* 0x000000430200720c */ /* 0x040fe20003f44070 */
[----:B------:R-:W-:Y:S01]  /*1dd0*/  @!P4 IMAD.MOV R49, RZ, RZ, -R49 ;  /* 0x000000ffff31c224 */ /* 0x000fe200078e0a31 */
[----:B------:R-:W-:Y:S01]  /*1de0*/  ISETP.GT.U32.AND P5, PT, R2, R61, PT ;  /* 0x0000003d0200720c */ /* 0x000fe20003fa4070 */
[----:B------:R-:W-:Y:S01]  /*1df0*/  IMAD R4, R4, UR5, RZ ;  /* 0x0000000504047c24 */ /* 0x000fe2000f8e02ff */
[----:B------:R-:W-:Y:S01]  /*1e00*/  ISETP.GT.U32.AND P1, PT, R2, R65, PT ;  /* 0x000000410200720c */ /* 0x000fe20003f24070 */
[----:B------:R-:W-:Y:S01]  /*1e10*/  IMAD R101, R108, R111, RZ ;  /* 0x0000006f6c657224 */ /* 0x000fe200078e02ff */
[C---:B------:R-:W-:Y:S01]  /*1e20*/  ISETP.GT.U32.AND P6, PT, R2.reuse, R69, PT ;  /* 0x000000450200720c */ /* 0x040fe20003fc4070 */
[--C-:B------:R-:W-:Y:S01]  /*1e30*/  @!P3 IMAD.IADD R5, R5, 0x1, -R2.reuse ;  /* 0x000000010505b824 */ /* 0x100fe200078e0a02 */
[----:B------:R-:W-:Y:S01]  /*1e40*/  ISETP.GT.U32.AND P4, PT, R2, R63, PT ;  /* 0x0000003f0200720c */ /* 0x000fe20003f84070 */
[----:B------:R-:W-:Y:S01]  /*1e50*/  @!P0 IMAD.MOV R59, RZ, RZ, -R59 ;  /* 0x000000ffff3b8224 */ /* 0x000fe200078e0a3b */
[----:B------:R-:W-:Y:S01]  /*1e60*/  ISETP.NE.U32.AND P3, PT, R81, RZ, PT ;  /* 0x000000ff5100720c */ /* 0x000fe20003f65070 */
[----:B------:R-:W-:Y:S01]  /*1e70*/  IMAD R111, R102, R111, RZ ;  /* 0x0000006f666f7224 */ /* 0x000fe200078e02ff */
[----:B------:R-:W-:Y:S01]  /*1e80*/  LEA.HI R6, R6, R3, RZ, 0x7 ;  /* 0x0000000306067211 */ /* 0x000fe200078f38ff */
[--C-:B------:R-:W-:Y:S01]  /*1e90*/  @!P2 IMAD.IADD R67, R67, 0x1, -R2.reuse ;  /* 0x000000014343a824 */ /* 0x100fe200078e0a02 */
[----:B------:R-:W-:Y:S01]  /*1ea0*/  SEL R71, RZ, 0x110, !P3 ;  /* 0x00000110ff477807 */ /* 0x000fe20005800000 */
[--C-:B------:R-:W-:Y:S01]  /*1eb0*/  @!P5 IMAD.IADD R61, R61, 0x1, -R2.reuse ;  /* 0x000000013d3dd824 */ /* 0x100fe200078e0a02 */
[----:B------:R-:W-:Y:S01]  /*1ec0*/  ISETP.GT.U32.AND P3, PT, R2, R5, PT ;  /* 0x000000050200720c */ /* 0x000fe20003f64070 */
[--C-:B------:R-:W-:Y:S01]  /*1ed0*/  @!P1 IMAD.IADD R65, R65, 0x1, -R2.reuse ;  /* 0x0000000141419824 */ /* 0x100fe200078e0a02 */
[----:B------:R-:W-:Y:S01]  /*1ee0*/  ISETP.GE.AND P2, PT, R8, RZ, PT ;  /* 0x000000ff0800720c */ /* 0x000fe20003f46270 */
[----:B------:R-:W-:Y:S01]  /*1ef0*/  ULDC UR5, c[0x0][0x230] ;  /* 0x00008c0000057ab9 */ /* 0x000fe20000000800 */
[----:B------:R-:W-:Y:S01]  /*1f00*/  @!P6 IADD3 R69, R69, -R2, RZ ;  /* 0x800000024545e210 */ /* 0x000fe20007ffe0ff */
[----:B------:R-:W-:Y:S01]  /*1f10*/  @!P4 IMAD.IADD R63, R63, 0x1, -R2 ;  /* 0x000000013f3fc824 */ /* 0x000fe200078e0a02 */
[----:B------:R-:W-:-:S02]  /*1f20*/  SHF.R.S32.HI R8, RZ, 0x2, R0 ;  /* 0x00000002ff087819 */ /* 0x000fc40000011400 */
[----:B------:R-:W-:Y:S01]  /*1f30*/  ISETP.GE.AND P0, PT, R14, RZ, PT ;  /* 0x000000ff0e00720c */ /* 0x000fe20003f06270 */
[----:B------:R-:W-:Y:S01]  /*1f40*/  IMAD R14, R90, 0x10, R73 ;  /* 0x000000105a0e7824 */ /* 0x000fe200078e0249 */
[----:B------:R-:W-:Y:S02]  /*1f50*/  ISETP.GE.AND P5, PT, R16, RZ, PT ;  /* 0x000000ff1000720c */ /* 0x000fe40003fa6270 */
[----:B------:R-:W-:Y:S01]  /*1f60*/  ISETP.GE.AND P1, PT, R30, RZ, PT ;  /* 0x000000ff1e00720c */ /* 0x000fe20003f26270 */
[----:B------:R-:W-:Y:S01]  /*1f70*/  @!P3 IMAD.IADD R5, R5, 0x1, -R2 ;  /* 0x000000010505b824 */ /* 0x000fe200078e0a02 */
[----:B------:R-:W-:Y:S02]  /*1f80*/  ISETP.GE.AND P6, PT, R32, RZ, PT ;  /* 0x000000ff2000720c */ /* 0x000fe40003fc6270 */
[----:B------:R-:W-:Y:S01]  /*1f90*/  SHF.R.S32.HI R3, RZ, 0x6, R0 ;  /* 0x00000006ff037819 */ /* 0x000fe20000011400 */
[----:B------:R-:W-:Y:S01]  /*1fa0*/  @!P2 IMAD.MOV R5, RZ, RZ, -R5 ;  /* 0x000000ffff05a224 */ /* 0x000fe200078e0a05 */
[----:B------:R-:W-:-:S02]  /*1fb0*/  ISETP.GE.AND P4, PT, R28, RZ, PT ;  /* 0x000000ff1c00720c */ /* 0x000fc40003f86270 */
[----:B------:R-:W-:Y:S01]  /*1fc0*/  SGXT R8, R8, 0x1 ;  /* 0x000000010808781a */ /* 0x000fe20000000200 */
[----:B------:R-:W-:Y:S01]  /*1fd0*/  @!P0 IMAD.MOV R69, RZ, RZ, -R69 ;  /* 0x000000ffff458224 */ /* 0x000fe200078e0a45 */
[----:B------:R-:W-:Y:S01]  /*1fe0*/  SGXT R3, R3, 0x1 ;  /* 0x000000010303781a */ /* 0x000fe20000000200 */
[----:B------:R-:W-:Y:S01]  /*1ff0*/  @!P5 IMAD.MOV R61, RZ, RZ, -R61 ;  /* 0x000000ffff3dd224 */ /* 0x000fe200078e0a3d */
[----:B------:R-:W-:Y:S01]  /*2000*/  LOP3.LUT R12, R85, 0x90, R8, 0xf8, !PT ;  /* 0x00000090550c7812 */ /* 0x000fe200078ef808 */
[----:B------:R-:W-:Y:S01]  /*2010*/  @!P1 IMAD.MOV R65, RZ, RZ, -R65 ;  /* 0x000000ffff419224 */ /* 0x000fe200078e0a41 */
[----:B------:R-:W-:Y:S01]  /*2020*/  LOP3.LUT R8, R3, 0x90, RZ, 0xc0, !PT ;  /* 0x0000009003087812 */ /* 0x000fe200078ec0ff */
[----:B------:R-:W-:Y:S01]  /*2030*/  @!P6 IMAD.MOV R67, RZ, RZ, -R67 ;  /* 0x000000ffff43e224 */ /* 0x000fe200078e0a43 */
[--C-:B------:R-:W-:Y:S02]  /*2040*/  LOP3.LUT R3, R14, 0x30, R89.reuse, 0x78, !PT ;  /* 0x000000300e037812 */ /* 0x100fe400078e7859 */
[----:B------:R-:W-:-:S02]  /*2050*/  LOP3.LUT R91, R12, 0x10, R89, 0x78, !PT ;  /* 0x000000100c5b7812 */ /* 0x000fc400078e7859 */
[----:B------:R-:W-:Y:S01]  /*2060*/  LOP3.LUT R89, R8, 0x17e, R89, 0x78, !PT ;  /* 0x0000017e08597812 */ /* 0x000fe200078e7859 */
[----:B------:R-:W-:Y:S01]  /*2070*/  IMAD R90, R90, 0x100, R3 ;  /* 0x000001005a5a7824 */ /* 0x000fe200078e0203 */
[----:B------:R-:W-:Y:S01]  /*2080*/  LOP3.LUT R2, RZ, R53, RZ, 0x33, !PT ;  /* 0x00000035ff027212 */ /* 0x000fe200078e33ff */
[----:B------:R-:W0:Y:S01]  /*2090*/  LDC R8, c[0x0][0x240] ;  /* 0x00009000ff087b82 */ /* 0x000e220000000800 */
[----:B------:R-:W-:Y:S02]  /*20a0*/  ISETP.NE.AND P3, PT, R53, RZ, PT ;  /* 0x000000ff3500720c */ /* 0x000fe40003f65270 */
[----:B------:R-:W-:Y:S02]  /*20b0*/  @!P4 IADD3 R63, -R63, RZ, RZ ;  /* 0x000000ff3f3fc210 */ /* 0x000fe40007ffe1ff */
[C---:B------:R-:W-:Y:S02]  /*20c0*/  SEL R7, R2.reuse, R7, !P3 ;  /* 0x0000000702077207 */ /* 0x040fe40005800000 */
[----:B------:R-:W-:-:S02]  /*20d0*/  SEL R9, R2, R9, !P3 ;  /* 0x0000000902097207 */ /* 0x000fc40005800000 */
[C---:B------:R-:W-:Y:S02]  /*20e0*/  SEL R11, R2.reuse, R11, !P3 ;  /* 0x0000000b020b7207 */ /* 0x040fe40005800000 */
[C---:B------:R-:W-:Y:S02]  /*20f0*/  SEL R13, R2.reuse, R13, !P3 ;  /* 0x0000000d020d7207 */ /* 0x040fe40005800000 */
[C---:B------:R-:W-:Y:S02]  /*2100*/  SEL R15, R2.reuse, R15, !P3 ;  /* 0x0000000f020f7207 */ /* 0x040fe40005800000 */
[C---:B------:R-:W-:Y:S02]  /*2110*/  SEL R17, R2.reuse, R17, !P3 ;  /* 0x0000001102117207 */ /* 0x040fe40005800000 */
[C---:B------:R-:W-:Y:S02]  /*2120*/  SEL R19, R2.reuse, R19, !P3 ;  /* 0x0000001302137207 */ /* 0x040fe40005800000 */
[----:B------:R-:W-:-:S02]  /*2130*/  SEL R21, R2, R21, !P3 ;  /* 0x0000001502157207 */ /* 0x000fc40005800000 */
[C---:B------:R-:W-:Y:S02]  /*2140*/  SEL R23, R2.reuse, R23, !P3 ;  /* 0x0000001702177207 */ /* 0x040fe40005800000 */
[C---:B------:R-:W-:Y:S01]  /*2150*/  SEL R25, R2.reuse, R25, !P3 ;  /* 0x0000001902197207 */ /* 0x040fe20005800000 */
[-C--:B0-----:R-:W-:Y:S01]  /*2160*/  IMAD R7, R7, R8.reuse, RZ ;  /* 0x0000000807077224 */ /* 0x081fe200078e02ff */
[C---:B------:R-:W-:Y:S01]  /*2170*/  SEL R27, R2.reuse, R27, !P3 ;  /* 0x0000001b021b7207 */ /* 0x040fe20005800000 */
[-C--:B------:R-:W-:Y:S01]  /*2180*/  IMAD R9, R9, R8.reuse, RZ ;  /* 0x0000000809097224 */ /* 0x080fe200078e02ff */
        /* <DEDUP_REMOVED lines=40> */
[----:B------:R-:W-:Y:S01]  /*2410*/  SEL R69, R2, R69, !P3 ;  /* 0x0000004502457207 */ /* 0x000fe20005800000 */
[-C--:B------:R-:W-:Y:S01]  /*2420*/  IMAD R40, R65, R8.reuse, RZ ;  /* 0x0000000841287224 */ /* 0x080fe200078e02ff */
[----:B------:R-:W0:Y:S01]  /*2430*/  LDC.64 R2, c[0x0][0x218] ;  /* 0x00008600ff027b82 */ /* 0x000e220000000a00 */
[----:B------:R-:W-:Y:S01]  /*2440*/  IADD3 R91, R91, UR4, R10 ;  /* 0x000000045b5b7c10 */ /* 0x000fe2000fffe00a */
[----:B------:R-:W-:Y:S01]  /*2450*/  IMAD R38, R67, R8, RZ ;  /* 0x0000000843267224 */ /* 0x000fe200078e02ff */
[----:B------:R-:W-:Y:S01]  /*2460*/  LOP3.LUT R88, R71, R88, RZ, 0x3c, !PT ;  /* 0x0000005847587212 */ /* 0x000fe200078e3cff */
[-C--:B------:R-:W-:Y:S01]  /*2470*/  IMAD R34, R69, R8.reuse, RZ ;  /* 0x0000000845227224 */ /* 0x080fe200078e02ff */
[----:B------:R-:W-:Y:S01]  /*2480*/  SHF.R.S32.HI R94, RZ, 0x7, R6 ;  /* 0x00000007ff5e7819 */ /* 0x000fe20000011406 */
[-C--:B------:R-:W-:Y:S01]  /*2490*/  IMAD R129, R47, R8.reuse, RZ ;  /* 0x000000082f817224 */ /* 0x080fe200078e02ff */
[C---:B------:R-:W-:Y:S01]  /*24a0*/  LOP3.LUT R92, R88.reuse, 0x20, RZ, 0x3c, !PT ;  /* 0x00000020585c7812 */ /* 0x040fe200078e3cff */
[----:B------:R-:W1:Y:S01]  /*24b0*/  LDC R10, c[0x0][0x23c] ;  /* 0x00008f00ff0a7b82 */ /* 0x000e620000000800 */
[-C--:B------:R-:W-:Y:S01]  /*24c0*/  IMAD R127, R49, R8.reuse, RZ ;  /* 0x00000008317f7224 */ /* 0x080fe200078e02ff */
[C---:B------:R-:W-:Y:S01]  /*24d0*/  LOP3.LUT R96, R88.reuse, 0x40, RZ, 0x3c, !PT ;  /* 0x0000004058607812 */ /* 0x040fe200078e3cff */
[-C--:B------:R-:W-:Y:S01]  /*24e0*/  IMAD R124, R51, R8.reuse, RZ ;  /* 0x00000008337c7224 */ /* 0x080fe200078e02ff */
[----:B------:R-:W-:Y:S01]  /*24f0*/  LOP3.LUT R98, R88, 0x60, RZ, 0x3c, !PT ;  /* 0x0000006058627812 */ /* 0x000fe200078e3cff */
[-C--:B------:R-:W-:Y:S01]  /*2500*/  IMAD R122, R55, R8.reuse, RZ ;  /* 0x00000008377a7224 */ /* 0x080fe200078e02ff */
[----:B------:R-:W-:Y:S01]  /*2510*/  LOP3.LUT R100, R90, 0x40, RZ, 0x3c, !PT ;  /* 0x000000405a647812 */ /* 0x000fe200078e3cff */
[----:B------:R-:W-:-:S02]  /*2520*/  IMAD R44, R61, R8, RZ ;  /* 0x000000083d2c7224 */ /* 0x000fc400078e02ff */
[-C--:B------:R-:W-:Y:S02]  /*2530*/  IMAD R42, R63, R8.reuse, RZ ;  /* 0x000000083f2a7224 */ /* 0x080fe400078e02ff */
[----:B------:R-:W-:Y:S01]  /*2540*/  IMAD R36, R5, R8, RZ ;  /* 0x0000000805247224 */ /* 0x000fe200078e02ff */
[----:B------:R-:W-:Y:S02]  /*2550*/  LEA R8, P0, R4, UR8, 0x1 ;  /* 0x0000000804087c11 */ /* 0x000fe4000f8008ff */
[-C--:B0-----:R-:W-:Y:S02]  /*2560*/  LEA R114, P6, R7, R2.reuse, 0x1 ;  /* 0x0000000207727211 */ /* 0x081fe400078c08ff */
[----:B------:R-:W-:Y:S02]  /*2570*/  LEA R116, P1, R9, R2, 0x1 ;  /* 0x0000000209747211 */ /* 0x000fe400078208ff */
[-C--:B------:R-:W-:Y:S02]  /*2580*/  LEA.HI.X.SX32 R115, R7, R3.reuse, 0x1, P6 ;  /* 0x0000000307737211 */ /* 0x080fe400030f0eff */
[----:B------:R-:W-:-:S02]  /*2590*/  LEA.HI.X.SX32 R117, R9, R3, 0x1, P1 ;  /* 0x0000000309757211 */ /* 0x000fc400008f0eff */
[----:B------:R-:W-:Y:S01]  /*25a0*/  LEA R118, P2, R11, R2, 0x1 ;  /* 0x000000020b767211 */ /* 0x000fe200078408ff */
[----:B-1----:R-:W-:Y:S01]  /*25b0*/  IMAD R99, R87, R10, RZ ;  /* 0x0000000a57637224 */ /* 0x002fe200078e02ff */
[-C--:B------:R-:W-:Y:S01]  /*25c0*/  LEA R72, P3, R13, R2.reuse, 0x1 ;  /* 0x000000020d487211 */ /* 0x080fe200078608ff */
[----:B------:R-:W-:Y:S01]  /*25d0*/  IMAD.SHL.U32 R93, R10, 0x80, RZ ;  /* 0x000000800a5d7824 */ /* 0x000fe200078e00ff */
[-C--:B------:R-:W-:Y:S02]  /*25e0*/  LEA R120, P4, R15, R2.reuse, 0x1 ;  /* 0x000000020f787211 */ /* 0x080fe400078808ff */
[-C--:B------:R-:W-:Y:S02]  /*25f0*/  LEA R76, P5, R17, R2.reuse, 0x1 ;  /* 0x00000002114c7211 */ /* 0x080fe400078a08ff */
[-C--:B------:R-:W-:Y:S02]  /*2600*/  LEA R78, P6, R19, R2.reuse, 0x1 ;  /* 0x00000002134e7211 */ /* 0x080fe400078c08ff */
[----:B------:R-:W-:-:S02]  /*2610*/  LEA R70, P1, R21, R2, 0x1 ;  /* 0x0000000215467211 */ /* 0x000fc400078208ff */
[-C--:B------:R-:W-:Y:S02]  /*2620*/  LEA.HI.X.SX32 R119, R11, R3.reuse, 0x1, P2 ;  /* 0x000000030b777211 */ /* 0x080fe400010f0eff */
[-C--:B------:R-:W-:Y:S02]  /*2630*/  LEA.HI.X.SX32 R73, R13, R3.reuse, 0x1, P3 ;  /* 0x000000030d497211 */ /* 0x080fe400018f0eff */
[-C--:B------:R-:W-:Y:S02]  /*2640*/  LEA.HI.X.SX32 R121, R15, R3.reuse, 0x1, P4 ;  /* 0x000000030f797211 */ /* 0x080fe400020f0eff */
[-C--:B------:R-:W-:Y:S02]  /*2650*/  LEA.HI.X.SX32 R77, R17, R3.reuse, 0x1, P5 ;  /* 0x00000003114d7211 */ /* 0x080fe400028f0eff */
[-C--:B------:R-:W-:Y:S02]  /*2660*/  LEA.HI.X.SX32 R79, R19, R3.reuse, 0x1, P6 ;  /* 0x00000003134f7211 */ /* 0x080fe400030f0eff */
[----:B------:R-:W-:-:S02]  /*2670*/  LEA.HI.X.SX32 R71, R21, R3, 0x1, P1 ;  /* 0x0000000315477211 */ /* 0x000fc400008f0eff */
[----:B------:R-:W-:Y:S02]  /*2680*/  CS2R R20, SRZ ;  /* 0x0000000000147805 */ /* 0x000fe4000001ff00 */
[-C--:B------:R-:W-:Y:S02]  /*2690*/  LEA R74, P2, R23, R2.reuse, 0x1 ;  /* 0x00000002174a7211 */ /* 0x080fe400078408ff */
[-C--:B------:R-:W-:Y:S02]  /*26a0*/  LEA R64, P3, R25, R2.reuse, 0x1 ;  /* 0x0000000219407211 */ /* 0x080fe400078608ff */
[-C--:B------:R-:W-:Y:S02]  /*26b0*/  LEA R66, P4, R27, R2.reuse, 0x1 ;  /* 0x000000021b427211 */ /* 0x080fe400078808ff */
[-C--:B------:R-:W-:Y:S02]  /*26c0*/  LEA R68, P5, R29, R2.reuse, 0x1 ;  /* 0x000000021d447211 */ /* 0x080fe400078a08ff */
[----:B------:R-:W-:-:S02]  /*26d0*/  LEA R56, P6, R31, R2, 0x1 ;  /* 0x000000021f387211 */ /* 0x000fc400078c08ff */
[----:B------:R-:W-:Y:S02]  /*26e0*/  LEA R58, P1, R33, R2, 0x1 ;  /* 0x00000002213a7211 */ /* 0x000fe400078208ff */
[-C--:B------:R-:W-:Y:S02]  /*26f0*/  LEA.HI.X.SX32 R75, R23, R3.reuse, 0x1, P2 ;  /* 0x00000003174b7211 */ /* 0x080fe400010f0eff */
[----:B------:R-:W-:Y:S02]  /*2700*/  CS2R R22, SRZ ;  /* 0x0000000000167805 */ /* 0x000fe4000001ff00 */
[-C--:B------:R-:W-:Y:S02]  /*2710*/  LEA.HI.X.SX32 R65, R25, R3.reuse, 0x1, P3 ;  /* 0x0000000319417211 */ /* 0x080fe400018f0eff */
[-C--:B------:R-:W-:Y:S02]  /*2720*/  LEA.HI.X.SX32 R67, R27, R3.reuse, 0x1, P4 ;  /* 0x000000031b437211 */ /* 0x080fe400020f0eff */
[----:B------:R-:W-:-:S02]  /*2730*/  LEA.HI.X.SX32 R69, R29, R3, 0x1, P5 ;  /* 0x000000031d457211 */ /* 0x000fc400028f0eff */
[-C--:B------:R-:W-:Y:S02]  /*2740*/  LEA.HI.X.SX32 R57, R31, R3.reuse, 0x1, P6 ;  /* 0x000000031f397211 */ /* 0x080fe400030f0eff */
[----:B------:R-:W-:Y:S02]  /*2750*/  LEA.HI.X.SX32 R59, R33, R3, 0x1, P1 ;  /* 0x00000003213b7211 */ /* 0x000fe400008f0eff */
[-C--:B------:R-:W-:Y:S02]  /*2760*/  LEA R60, P2, R35, R2.reuse, 0x1 ;  /* 0x00000002233c7211 */ /* 0x080fe400078408ff */
[-C--:B------:R-:W-:Y:S02]  /*2770*/  LEA R62, P3, R37, R2.reuse, 0x1 ;  /* 0x00000002253e7211 */ /* 0x080fe400078608ff */
[-C--:B------:R-:W-:Y:S02]  /*2780*/  LEA R54, P4, R39, R2.reuse, 0x1 ;  /* 0x0000000227367211 */ /* 0x080fe400078808ff */
[----:B------:R-:W-:-:S02]  /*2790*/  LEA R48, P5, R41, R2, 0x1 ;  /* 0x0000000229307211 */ /* 0x000fc400078a08ff */
[-C--:B------:R-:W-:Y:S02]  /*27a0*/  LEA R50, P6, R43, R2.reuse, 0x1 ;  /* 0x000000022b327211 */ /* 0x080fe400078c08ff */
[----:B------:R-:W-:Y:S02]  /*27b0*/  LEA R130, P1, R45, R2, 0x1 ;  /* 0x000000022d827211 */ /* 0x000fe400078208ff */
[-C--:B------:R-:W-:Y:S02]  /*27c0*/  LEA.HI.X.SX32 R61, R35, R3.reuse, 0x1, P2 ;  /* 0x00000003233d7211 */ /* 0x080fe400010f0eff */
        /* <DEDUP_REMOVED lines=29> */
[----:B------:R-:W-:-:S07]  /*29a0*/  LEA.HI.X.SX32 R3, R4, UR9, 0x1, P0 ;  /* 0x0000000904037c11 */ /* 0x000fce00080f0eff */
.L_x_1:
[----:B------:R-:W-:Y:S01]  /*29b0*/  ISETP.GE.AND P0, PT, R83, UR5, PT ;  /* 0x0000000553007c0c */ /* 0x000fe2000bf06270 */
[----:B------:R-:W-:Y:S01]  /*29c0*/  IMAD.MOV.U32 R2, RZ, RZ, R8 ;  /* 0x000000ffff027224 */ /* 0x000fe200078e0008 */
[----:B------:R-:W-:Y:S02]  /*29d0*/  ISETP.GE.AND P1, PT, R102, UR5, PT ;  /* 0x0000000566007c0c */ /* 0x000fe4000bf26270 */
[----:B------:R-:W-:Y:S01]  /*29e0*/  ISETP.GE.AND P2, PT, R104, UR5, PT ;  /* 0x0000000568007c0c */ /* 0x000fe2000bf46270 */
[----:B------:R-:W-:Y:S01]  /*29f0*/  IMAD.WIDE R12, R103, 0x2, R2 ;  /* 0x00000002670c7825 */ /* 0x000fe200078e0202 */
[----:B------:R-:W-:Y:S02]  /*2a00*/  PRMT R4, RZ, 0x7610, R4 ;  /* 0x00007610ff047816 */ /* 0x000fe40000000004 */
[----:B------:R-:W-:Y:S01]  /*2a10*/  PRMT R6, RZ, 0x7610, R6 ;  /* 0x00007610ff067816 */ /* 0x000fe20000000006 */
[----:B------:R-:W-:Y:S01]  /*2a20*/  IMAD.WIDE R10, R111, 0x2, R2 ;  /* 0x000000026f0a7825 */ /* 0x000fe200078e0202 */
[----:B------:R-:W-:-:S03]  /*2a30*/  PRMT R8, RZ, 0x7610, R8 ;  /* 0x00007610ff087816 */ /* 0x000fc60000000008 */
[--C-:B------:R-:W-:Y:S01]  /*2a40*/  IMAD.WIDE R24, R107, 0x2, R2.reuse ;  /* 0x000000026b187825 */ /* 0x100fe200078e0202 */
[----:B------:R0:W2:Y:S01]  /*2a50*/  @!P0 LDG.E.U16 R4, desc[UR6][R12.64] ;  /* 0x000000060c048981 */ /* 0x0000a2000c1e1500 */
[----:B------:R-:W-:Y:S02]  /*2a60*/  ISETP.GE.AND P0, PT, R82, UR5, PT ;  /* 0x0000000552007c0c */ /* 0x000fe4000bf06270 */
[----:B------:R-:W-:Y:S01]  /*2a70*/  ISETP.GE.AND P3, PT, R110, UR5, PT ;  /* 0x000000056e007c0c */ /* 0x000fe2000bf66270 */
[----:B------:R1:W3:Y:S01]  /*2a80*/  @!P1 LDG.E.U16 R6, desc[UR6][R10.64] ;  /* 0x000000060a069981 */ /* 0x0002e2000c1e1500 */
[----:B------:R-:W-:Y:S02]  /*2a90*/  ISETP.GE.AND P1, PT, R106, UR5, PT ;  /* 0x000000056a007c0c */ /* 0x000fe4000bf26270 */
[----:B------:R-:W-:Y:S01]  /*2aa0*/  ISETP.GE.AND P4, PT, R112, UR5, PT ;  /* 0x0000000570007c0c */ /* 0x000fe2000bf86270 */
[----:B------:R4:W5:Y:S01]  /*2ab0*/  @!P2 LDG.E.U16 R8, desc[UR6][R24.64] ;  /* 0x000000061808a981 */ /* 0x000962000c1e1500 */
[----:B------:R-:W-:Y:S01]  /*2ac0*/  ISETP.GE.AND P2, PT, R108, UR5, PT ;  /* 0x000000056c007c0c */ /* 0x000fe2000bf46270 */
[----:B------:R-:W-:Y:S01]  /*2ad0*/  IMAD.WIDE R32, R105, 0x2, R2 ;  /* 0x0000000269207825 */ /* 0x000fe200078e0202 */
[----:B------:R-:W-:-:S02]  /*2ae0*/  PRMT R18, RZ, 0x7610, R18 ;  /* 0x00007610ff127816 */ /* 0x000fc40000000012 */
[----:B------:R-:W-:Y:S01]  /*2af0*/  PRMT R16, RZ, 0x7610, R16 ;  /* 0x00007610ff107816 */ /* 0x000fe20000000010 */
[----:B------:R-:W-:Y:S01]  /*2b00*/  IMAD.WIDE R30, R113, 0x2, R2 ;  /* 0x00000002711e7825 */ /* 0x000fe200078e0202 */
[----:B------:R-:W-:Y:S02]  /*2b10*/  PRMT R14, RZ, 0x7610, R14 ;  /* 0x00007610ff0e7816 */ /* 0x000fe4000000000e */
[----:B0-----:R-:W-:Y:S01]  /*2b20*/  PRMT R12, RZ, 0x7610, R12 ;  /* 0x00007610ff0c7816 */ /* 0x001fe2000000000c */
[----:B------:R-:W-:Y:S01]  /*2b30*/  IMAD.WIDE R28, R101, 0x2, R2 ;  /* 0x00000002651c7825 */ /* 0x000fe200078e0202 */
[----:B-1----:R-:W-:Y:S01]  /*2b40*/  PRMT R10, RZ, 0x7610, R10 ;  /* 0x00007610ff0a7816 */ /* 0x002fe2000000000a */
[----:B------:R-:W5:Y:S02]  /*2b50*/  @!P0 LDG.E.U16 R18, desc[UR6][R32.64] ;  /* 0x0000000620128981 */ /* 0x000f64000c1e1500 */
[--C-:B------:R-:W-:Y:S02]  /*2b60*/  IMAD.WIDE R26, R97, 0x2, R2.reuse ;  /* 0x00000002611a7825 */ /* 0x100fe400078e0202 */
[----:B------:R-:W5:Y:S02]  /*2b70*/  @!P1 LDG.E.U16 R16, desc[UR6][R30.64] ;  /* 0x000000061e109981 */ /* 0x000f64000c1e1500 */
[----:B----4-:R-:W-:-:S02]  /*2b80*/  IMAD.WIDE R24, R95, 0x2, R2 ;  /* 0x000000025f187825 */ /* 0x010fc400078e0202 */
[----:B------:R0:W4:Y:S04]  /*2b90*/  @!P2 LDG.E.U16 R14, desc[UR6][R28.64] ;  /* 0x000000061c0ea981 */ /* 0x000128000c1e1500 */
[----:B------:R-:W4:Y:S04]  /*2ba0*/  @!P3 LDG.E.U16 R12, desc[UR6][R26.64] ;  /* 0x000000061a0cb981 */ /* 0x000f28000c1e1500 */
[----:B------:R1:W4:Y:S01]  /*2bb0*/  @!P4 LDG.E.U16 R10, desc[UR6][R24.64] ;  /* 0x00000006180ac981 */ /* 0x000322000c1e1500 */
[----:B------:R-:W-:Y:S01]  /*2bc0*/  BAR.SYNC.DEFER_BLOCKING 0x0 ;  /* 0x0000000000007b1d */ /* 0x000fe20000010000 */
[----:B------:R-:W-:Y:S01]  /*2bd0*/  ISETP.GE.AND P0, PT, R87, UR5, PT ;  /* 0x0000000557007c0c */ /* 0x000fe2000bf06270 */
[----:B0-----:R-:W-:Y:S01]  /*2be0*/  IMAD.MOV.U32 R29, RZ, RZ, R38 ;  /* 0x000000ffff1d7224 */ /* 0x001fe200078e0026 */
[----:B------:R-:W-:Y:S01]  /*2bf0*/  MOV R28, R9 ;  /* 0x00000009001c7202 */ /* 0x000fe20000000f00 */
[----:B------:R-:W-:Y:S01]  /*2c00*/  IMAD.MOV.U32 R32, RZ, RZ, R5 ;  /* 0x000000ffff207224 */ /* 0x000fe200078e0005 */
[----:B------:R-:W-:Y:S01]  /*2c10*/  PRMT R9, RZ, 0x7610, R9 ;  /* 0x00007610ff097816 */ /* 0x000fe20000000009 */
[----:B------:R-:W-:-:S02]  /*2c20*/  IMAD.MOV.U32 R33, RZ, RZ, R34 ;  /* 0x000000ffff217224 */ /* 0x000fc400078e0022 */
[----:B-1----:R-:W-:Y:S02]  /*2c30*/  IMAD.MOV.U32 R24, RZ, RZ, R17 ;  /* 0x000000ffff187224 */ /* 0x002fe400078e0011 */
[----:B------:R-:W-:Y:S02]  /*2c40*/  IMAD.MOV.U32 R25, RZ, RZ, R42 ;  /* 0x000000ffff197224 */ /* 0x000fe400078e002a */
[----:B------:R-:W-:Y:S02]  /*2c50*/  IMAD.MOV.U32 R26, RZ, RZ, R15 ;  /* 0x000000ffff1a7224 */ /* 0x000fe400078e000f */
[----:B------:R-:W-:Y:S02]  /*2c60*/  IMAD.MOV.U32 R27, RZ, RZ, R40 ;  /* 0x000000ffff1b7224 */ /* 0x000fe400078e0028 */
[----:B------:R-:W-:Y:S02]  /*2c70*/  IMAD.MOV.U32 R30, RZ, RZ, R7 ;  /* 0x000000ffff1e7224 */ /* 0x000fe400078e0007 */
[----:B------:R-:W-:Y:S01]  /*2c80*/  IMAD.MOV.U32 R31, RZ, RZ, R36 ;  /* 0x000000ffff1f7224 */ /* 0x000fe200078e0024 */
[----:B------:R-:W-:Y:S01]  /*2c90*/  PRMT R5, RZ, 0x7610, R5 ;  /* 0x00007610ff057816 */ /* 0x000fe20000000005 */
[----:B------:R-:W-:Y:S01]  /*2ca0*/  IMAD.WIDE R38, R99, 0x2, R28 ;  /* 0x0000000263267825 */ /* 0x000fe200078e021c */
[----:B------:R-:W-:-:S02]  /*2cb0*/  PRMT R7, RZ, 0x7610, R7 ;  /* 0x00007610ff077816 */ /* 0x000fc40000000007 */
[----:B------:R-:W-:Y:S01]  /*2cc0*/  PRMT R13, RZ, 0x7610, R13 ;  /* 0x00007610ff0d7816 */ /* 0x000fe2000000000d */
[C---:B------:R-:W-:Y:S01]  /*2cd0*/  IMAD.WIDE R42, R99.reuse, 0x2, R32 ;  /* 0x00000002632a7825 */ /* 0x040fe200078e0220 */
[----:B------:R-:W-:Y:S01]  /*2ce0*/  PRMT R11, RZ, 0x7610, R11 ;  /* 0x00007610ff0b7816 */ /* 0x000fe2000000000b */
[----:B------:R0:W4:Y:S02]  /*2cf0*/  @!P0 LDG.E.U16 R9, desc[UR6][R38.64] ;  /* 0x0000000626098981 */ /* 0x000124000c1e1500 */
[C---:B------:R-:W-:Y:S02]  /*2d00*/  IMAD.WIDE R40, R99.reuse, 0x2, R30 ;  /* 0x0000000263287825 */ /* 0x040fe400078e021e */
[----:B------:R1:W4:Y:S02]  /*2d10*/  @!P0 LDG.E.U16 R5, desc[UR6][R42.64] ;  /* 0x000000062a058981 */ /* 0x000324000c1e1500 */
[C---:B------:R-:W-:Y:S02]  /*2d20*/  IMAD.WIDE R36, R99.reuse, 0x2, R26 ;  /* 0x0000000263247825 */ /* 0x040fe400078e021a */
[----:B------:R1:W4:Y:S02]  /*2d30*/  @!P0 LDG.E.U16 R7, desc[UR6][R40.64] ;  /* 0x0000000628078981 */ /* 0x000324000c1e1500 */
[----:B------:R-:W-:-:S02]  /*2d40*/  IMAD.WIDE R34, R99, 0x2, R24 ;  /* 0x0000000263227825 */ /* 0x000fc400078e0218 */
[----:B------:R1:W4:Y:S02]  /*2d50*/  @!P0 LDG.E.U16 R13, desc[UR6][R36.64] ;  /* 0x00000006240d8981 */ /* 0x000324000c1e1500 */
[----:B0-----:R-:W-:Y:S02]  /*2d60*/  IMAD.MOV.U32 R38, RZ, RZ, R47 ;  /* 0x000000ffff267224 */ /* 0x001fe400078e002f */
[----:B------:R-:W-:Y:S01]  /*2d70*/  IMAD.MOV.U32 R39, RZ, RZ, R52 ;  /* 0x000000ffff277224 */ /* 0x000fe200078e0034 */
[----:B------:R0:W4:Y:S01]  /*2d80*/  @!P0 LDG.E.U16 R11, desc[UR6][R34.64] ;  /* 0x00000006220b8981 */ /* 0x000122000c1e1500 */
[--C-:B-1----:R-:W-:Y:S01]  /*2d90*/  IMAD.MOV.U32 R42, RZ, RZ, R19.reuse ;  /* 0x000000ffff2a7224 */ /* 0x102fe200078e0013 */
[----:B------:R-:W-:Y:S01]  /*2da0*/  MOV R40, R45 ;  /* 0x0000002d00287202 */ /* 0x000fe20000000f00 */
[----:B------:R-:W-:Y:S01]  /*2db0*/  IMAD.MOV.U32 R41, RZ, RZ, R46 ;  /* 0x000000ffff297224 */ /* 0x000fe200078e002e */
[----:B------:R-:W-:Y:S01]  /*2dc0*/  PRMT R19, RZ, 0x7610, R19 ;  /* 0x00007610ff137816 */ /* 0x000fe20000000013 */
[----:B------:R-:W-:-:S02]  /*2dd0*/  IMAD.MOV.U32 R36, RZ, RZ, R53 ;  /* 0x000000ffff247224 */ /* 0x000fc400078e0035 */
[----:B------:R-:W-:Y:S02]  /*2de0*/  IMAD.MOV.U32 R37, RZ, RZ, R122 ;  /* 0x000000ffff257224 */ /* 0x000fe400078e007a */
[----:B------:R-:W-:Y:S01]  /*2df0*/  IMAD.WIDE R52, R99, 0x2, R38 ;  /* 0x0000000263347825 */ /* 0x000fe200078e0226 */
[----:B0-----:R-:W-:-:S03]  /*2e00*/  MOV R34, R123 ;  /* 0x0000007b00227202 */ /* 0x001fc60000000f00 */
[----:B------:R-:W-:Y:S01]  /*2e10*/  IMAD.MOV.U32 R35, RZ, RZ, R124 ;  /* 0x000000ffff237224 */ /* 0x000fe200078e007c */
[----:B------:R-:W-:Y:S01]  /*2e20*/  PRMT R133, RZ, 0x7610, R133 ;  /* 0x00007610ff857816 */ /* 0x000fe20000000085 */
[----:B------:R-:W-:Y:S01]  /*2e30*/  IMAD.MOV.U32 R43, RZ, RZ, R44 ;  /* 0x000000ffff2b7224 */ /* 0x000fe200078e002c */
[----:B------:R-:W-:Y:S01]  /*2e40*/  PRMT R17, RZ, 0x7610, R17 ;  /* 0x00007610ff117816 */ /* 0x000fe20000000011 */
[C---:B------:R-:W-:Y:S01]  /*2e50*/  IMAD.WIDE R46, R99.reuse, 0x2, R36 ;  /* 0x00000002632e7825 */ /* 0x040fe200078e0224 */
[----:B------:R-:W-:Y:S01]  /*2e60*/  PRMT R135, RZ, 0x7610, R135 ;  /* 0x00007610ff877816 */ /* 0x000fe20000000087 */
[----:B------:R0:W4:Y:S02]  /*2e70*/  @!P0 LDG.E.U16 R19, desc[UR6][R52.64] ;  /* 0x0000000634138981 */ /* 0x000124000c1e1500 */
[C---:B------:R-:W-:Y:S01]  /*2e80*/  IMAD.WIDE R122, R99.reuse, 0x2, R40 ;  /* 0x00000002637a7825 */ /* 0x040fe200078e0228 */
[----:B------:R-:W-:Y:S01]  /*2e90*/  PRMT R15, RZ, 0x7610, R15 ;  /* 0x00007610ff0f7816 */ /* 0x000fe2000000000f */
[----:B------:R1:W4:Y:S02]  /*2ea0*/  @!P0 LDG.E.U16 R133, desc[UR6][R46.64] ;  /* 0x000000062e858981 */ /* 0x000324000c1e1500 */
[----:B------:R-:W-:Y:S01]  /*2eb0*/  IMAD.WIDE R44, R99, 0x2, R34 ;  /* 0x00000002632c7825 */ /* 0x000fe200078e0222 */
[----:B------:R-:W-:Y:S01]  /*2ec0*/  PRMT R141, RZ, 0x7610, R141 ;  /* 0x00007610ff8d7816 */ /* 0x000fe2000000008d */
[----:B------:R-:W4:Y:S02]  /*2ed0*/  @!P0 LDG.E.U16 R17, desc[UR6][R122.64] ;  /* 0x000000067a118981 */ /* 0x000f24000c1e1500 */
[----:B0-----:R-:W-:-:S02]  /*2ee0*/  IMAD.MOV.U32 R52, RZ, RZ, R130 ;  /* 0x000000ffff347224 */ /* 0x001fc400078e0082 */
[----:B------:R-:W-:Y:S01]  /*2ef0*/  IMAD.MOV.U32 R53, RZ, RZ, R131 ;  /* 0x000000ffff357224 */ /* 0x000fe200078e0083 */
[----:B------:R0:W4:Y:S01]  /*2f00*/  @!P0 LDG.E.U16 R135, desc[UR6][R44.64] ;  /* 0x000000062c878981 */ /* 0x000122000c1e1500 */
[----:B------:R-:W-:Y:S01]  /*2f10*/  IMAD.WIDE R124, R99, 0x2, R42 ;  /* 0x00000002637c7825 */ /* 0x000fe200078e022a */
[----:B------:R-:W-:-:S03]  /*2f20*/  PRMT R145, RZ, 0x7610, R145 ;  /* 0x00007610ff917816 */ /* 0x000fc60000000091 */
[----:B-1----:R-:W-:Y:S01]  /*2f30*/  IMAD.MOV.U32 R46, RZ, RZ, R126 ;  /* 0x000000ffff2e7224 */ /* 0x002fe200078e007e */
[----:B------:R1:W4:Y:S01]  /*2f40*/  @!P0 LDG.E.U16 R15, desc[UR6][R124.64] ;  /* 0x000000067c0f8981 */ /* 0x000322000c1e1500 */
[----:B------:R-:W-:Y:S02]  /*2f50*/  IMAD.MOV.U32 R47, RZ, RZ, R127 ;  /* 0x000000ffff2f7224 */ /* 0x000fe400078e007f */
[----:B------:R-:W-:Y:S01]  /*2f60*/  IMAD.WIDE R126, R99, 0x2, R52 ;  /* 0x00000002637e7825 */ /* 0x000fe200078e0234 */
[----:B0-----:R-:W-:-:S03]  /*2f70*/  MOV R44, R128 ;  /* 0x00000080002c7202 */ /* 0x001fc60000000f00 */
[C---:B------:R-:W-:Y:S01]  /*2f80*/  IMAD.WIDE R122, R99.reuse, 0x2, R48 ;  /* 0x00000002637a7825 */ /* 0x040fe200078e0230 */
[----:B------:R-:W-:Y:S01]  /*2f90*/  PRMT R139, RZ, 0x7610, R139 ;  /* 0x00007610ff8b7816 */ /* 0x000fe2000000008b */
[----:B------:R0:W4:Y:S02]  /*2fa0*/  @!P0 LDG.E.U16 R141, desc[UR6][R126.64] ;  /* 0x000000067e8d8981 */ /* 0x000124000c1e1500 */
[----:B------:R-:W-:Y:S01]  /*2fb0*/  IMAD.MOV.U32 R45, RZ, RZ, R129 ;  /* 0x000000ffff2d7224 */ /* 0x000fe200078e0081 */
[----:B------:R-:W-:Y:S01]  /*2fc0*/  PRMT R143, RZ, 0x7610, R143 ;  /* 0x00007610ff8f7816 */ /* 0x000fe2000000008f */
[C---:B-1----:R-:W-:Y:S01]  /*2fd0*/  IMAD.WIDE R124, R99.reuse, 0x2, R50 ;  /* 0x00000002637c7825 */ /* 0x042fe200078e0232 */
[----:B------:R-:W-:Y:S01]  /*2fe0*/  PRMT R137, RZ, 0x7610, R137 ;  /* 0x00007610ff897816 */ /* 0x000fe20000000089 */
[----:B------:R1:W4:Y:S01]  /*2ff0*/  @!P0 LDG.E.U16 R145, desc[UR6][R122.64] ;  /* 0x000000067a918981 */ /* 0x000322000c1e1500 */
[----:B------:R-:W-:Y:S01]  /*3000*/  PRMT R151, RZ, 0x7610, R151 ;  /* 0x00007610ff977816 */ /* 0x000fe20000000097 */
[C---:B------:R-:W-:Y:S01]  /*3010*/  IMAD.WIDE R128, R99.reuse, 0x2, R44 ;  /* 0x0000000263807825 */ /* 0x040fe200078e022c */
[----:B------:R-:W-:Y:S01]  /*3020*/  PRMT R155, RZ, 0x7610, R155 ;  /* 0x00007610ff9b7816 */ /* 0x000fe2000000009b */
[----:B------:R-:W4:Y:S02]  /*3030*/  @!P0 LDG.E.U16 R143, desc[UR6][R124.64] ;  /* 0x000000067c8f8981 */ /* 0x000f24000c1e1500 */
[C---:B------:R-:W-:Y:S01]  /*3040*/  IMAD.WIDE R130, R99.reuse, 0x2, R46 ;  /* 0x0000000263827825 */ /* 0x040fe200078e022e */
[----:B------:R-:W-:Y:S01]  /*3050*/  PRMT R149, RZ, 0x7610, R149 ;  /* 0x00007610ff957816 */ /* 0x000fe20000000095 */
[----:B------:R1:W4:Y:S02]  /*3060*/  @!P0 LDG.E.U16 R139, desc[UR6][R128.64] ;  /* 0x00000006808b8981 */ /* 0x000324000c1e1500 */
[C---:B0-----:R-:W-:Y:S01]  /*3070*/  IMAD.WIDE R126, R99.reuse, 0x2, R60 ;  /* 0x00000002637e7825 */ /* 0x041fe200078e023c */
[----:B------:R-:W-:Y:S01]  /*3080*/  PRMT R153, RZ, 0x7610, R153 ;  /* 0x00007610ff997816 */ /* 0x000fe20000000099 */
[----:B------:R0:W4:Y:S02]  /*3090*/  @!P0 LDG.E.U16 R137, desc[UR6][R130.64] ;  /* 0x0000000682898981 */ /* 0x000124000c1e1500 */
[C---:B-1----:R-:W-:Y:S01]  /*30a0*/  IMAD.WIDE R122, R99.reuse, 0x2, R56 ;  /* 0x00000002637a7825 */ /* 0x042fe200078e0238 */
[----:B------:R-:W-:Y:S01]  /*30b0*/  PRMT R147, RZ, 0x7610, R147 ;  /* 0x00007610ff937816 */ /* 0x000fe20000000093 */
[----:B------:R1:W4:Y:S01]  /*30c0*/  @!P0 LDG.E.U16 R151, desc[UR6][R126.64] ;  /* 0x000000067e978981 */ /* 0x000322000c1e1500 */
[----:B------:R-:W-:Y:S01]  /*30d0*/  PRMT R161, RZ, 0x7610, R161 ;  /* 0x00007610ffa17816 */ /* 0x000fe200000000a1 */
[C---:B------:R-:W-:Y:S01]  /*30e0*/  IMAD.WIDE R128, R99.reuse, 0x2, R62 ;  /* 0x0000000263807825 */ /* 0x040fe200078e023e */
[----:B------:R-:W-:Y:S01]  /*30f0*/  PRMT R165, RZ, 0x7610, R165 ;  /* 0x00007610ffa57816 */ /* 0x000fe200000000a5 */
[----:B------:R1:W4:Y:S02]  /*3100*/  @!P0 LDG.E.U16 R155, desc[UR6][R122.64] ;  /* 0x000000067a9b8981 */ /* 0x000324000c1e1500 */
        /* <DEDUP_REMOVED lines=8> */
[----:B------:R1:W4:Y:S02]  /*3190*/  @!P0 LDG.E.U16 R147, desc[UR6][R130.64] ;  /* 0x0000000682938981 */ /* 0x000324000c1e1500 */
[C---:B------:R-:W-:Y:S01]  /*31a0*/  IMAD.WIDE R122, R99.reuse, 0x2, R70 ;  /* 0x00000002637a7825 */ /* 0x040fe200078e0246 */
[----:B------:R-:W-:Y:S01]  /*31b0*/  PRMT R167, RZ, 0x7610, R167 ;  /* 0x00007610ffa77816 */ /* 0x000fe200000000a7 */
[----:B------:R1:W4:Y:S01]  /*31c0*/  @!P0 LDG.E.U16 R161, desc[UR6][R126.64] ;  /* 0x000000067ea18981 */ /* 0x000322000c1e1500 */
[----:B------:R-:W-:Y:S01]  /*31d0*/  PRMT R175, RZ, 0x7610, R175 ;  /* 0x00007610ffaf7816 */ /* 0x000fe200000000af */
[----:B------:R-:W-:-:S02]  /*31e0*/  IMAD.WIDE R128, R99, 0x2, R66 ;  /* 0x0000000263807825 */ /* 0x000fc400078e0242 */
        /* <DEDUP_REMOVED lines=9> */
[----:B------:R1:W4:Y:S02]  /*3280*/  @!P0 LDG.E.U16 R157, desc[UR6][R130.64] ;  /* 0x00000006829d8981 */ /* 0x000324000c1e1500 */
[C---:B------:R-:W-:Y:S01]  /*3290*/  IMAD.WIDE R122, R99.reuse, 0x2, R118 ;  /* 0x00000002637a7825 */ /* 0x040fe200078e0276 */
[----:B------:R-:W-:Y:S01]  /*32a0*/  PRMT R171, RZ, 0x7610, R171 ;  /* 0x00007610ffab7816 */ /* 0x000fe200000000ab */
[----:B------:R1:W4:Y:S01]  /*32b0*/  @!P0 LDG.E.U16 R167, desc[UR6][R126.64] ;  /* 0x000000067ea78981 */ /* 0x000322000c1e1500 */
[----:B------:R-:W-:Y:S01]  /*32c0*/  PRMT R179, RZ, 0x7610, R179 ;  /* 0x00007610ffb37816 */ /* 0x000fe200000000b3 */
[----:B0-----:R-:W-:-:S02]  /*32d0*/  IMAD.WIDE R128, R99, 0x2, R76 ;  /* 0x0000000263807825 */ /* 0x001fc400078e024c */
[----:B------:R0:W4:Y:S02]  /*32e0*/  @!P0 LDG.E.U16 R175, desc[UR6][R122.64] ;  /* 0x000000067aaf8981 */ /* 0x000124000c1e1500 */
[C---:B-1----:R-:W-:Y:S02]  /*32f0*/  IMAD.WIDE R124, R99.reuse, 0x2, R116 ;  /* 0x00000002637c7825 */ /* 0x042fe400078e0274 */
[----:B------:R-:W4:Y:S02]  /*3300*/  @!P0 LDG.E.U16 R169, desc[UR6][R128.64] ;  /* 0x0000000680a98981 */ /* 0x000f24000c1e1500 */
[C---:B------:R-:W-:Y:S02]  /*3310*/  IMAD.WIDE R130, R99.reuse, 0x2, R74 ;  /* 0x0000000263827825 */ /* 0x040fe400078e024a */
[----:B------:R-:W4:Y:S02]  /*3320*/  @!P0 LDG.E.U16 R177, desc[UR6][R124.64] ;  /* 0x000000067cb18981 */ /* 0x000f24000c1e1500 */
[----:B------:R-:W-:-:S02]  /*3330*/  IMAD.WIDE R126, R99, 0x2, R120 ;  /* 0x00000002637e7825 */ /* 0x000fc400078e0278 */
[----:B------:R-:W4:Y:S02]  /*3340*/  @!P0 LDG.E.U16 R163, desc[UR6][R130.64] ;  /* 0x0000000682a38981 */ /* 0x000f24000c1e1500 */
[----:B0-----:R-:W-:Y:S02]  /*3350*/  IMAD.WIDE R122, R99, 0x2, R114 ;  /* 0x00000002637a7825 */ /* 0x001fe400078e0272 */
[----:B------:R-:W4:Y:S04]  /*3360*/  @!P0 LDG.E.U16 R171, desc[UR6][R126.64] ;  /* 0x000000067eab8981 */ /* 0x000f28000c1e1500 */
[----:B------:R-:W4:Y:S04]  /*3370*/  @!P0 LDG.E.U16 R179, desc[UR6][R122.64] ;  /* 0x000000067ab38981 */ /* 0x000f28000c1e1500 */
[----:B--2---:R-:W-:Y:S04]  /*3380*/  STS.U16 [R89+UR4+0x4000], R4 ;  /* 0x0040000459007988 */ /* 0x004fe80008000404 */
[----:B---3--:R-:W-:Y:S04]  /*3390*/  STS.U16 [R89+UR4+0x4200], R6 ;  /* 0x0042000659007988 */ /* 0x008fe80008000404 */
[----:B-----5:R-:W-:Y:S04]  /*33a0*/  STS.U16 [R89+UR4+0x4400], R8 ;  /* 0x0044000859007988 */ /* 0x020fe80008000404 */
[----:B------:R-:W-:Y:S04]  /*33b0*/  STS.U16 [R89+UR4+0x4600], R18 ;  /* 0x0046001259007988 */ /* 0x000fe80008000404 */
[----:B------:R-:W-:Y:S04]  /*33c0*/  STS.U16 [R89+UR4+0x4800], R16 ;  /* 0x0048001059007988 */ /* 0x000fe80008000404 */
[----:B----4-:R-:W-:Y:S04]  /*33d0*/  STS.U16 [R89+UR4+0x4a00], R14 ;  /* 0x004a000e59007988 */ /* 0x010fe80008000404 */
[----:B------:R-:W-:Y:S04]  /*33e0*/  STS.U16 [R89+UR4+0x4c00], R12 ;  /* 0x004c000c59007988 */ /* 0x000fe80008000404 */
[----:B------:R-:W-:Y:S04]  /*33f0*/  STS.U16 [R89+UR4+0x4e00], R10 ;  /* 0x004e000a59007988 */ /* 0x000fe80008000404 */
[----:B------:R-:W-:Y:S04]  /*3400*/  STS.U16 [R88+UR4], R5 ;  /* 0x0000000558007988 */ /* 0x000fe80008000404 */
[----:B------:R-:W-:Y:S04]  /*3410*/  STS.U16 [R88+UR4+0x800], R11 ;  /* 0x0008000b58007988 */ /* 0x000fe80008000404 */
        /* <DEDUP_REMOVED lines=29> */
[----:B------:R-:W-:Y:S01]  /*35f0*/  STS.U16 [R98+UR4+0x3e00], R179 ;  /* 0x003e00b362007988 */ /* 0x000fe20008000404 */
[----:B------:R-:W-:Y:S06]  /*3600*/  BAR.SYNC.DEFER_BLOCKING 0x0 ;  /* 0x0000000000007b1d */ /* 0x000fec0000010000 */
[----:B------:R-:W-:Y:S04]  /*3610*/  LDSM.16.MT88.4 R4, [R91+0x4000] ;  /* 0x004000005b04783b */ /* 0x000fe80000004200 */
[----:B------:R-:W0:Y:S04]  /*3620*/  LDSM.16.M88.4 R8, [R90+UR4] ;  /* 0x000000045a08783b */ /* 0x000e280008000200 */
[----:B------:R-:W1:Y:S04]  /*3630*/  LDSM.16.MT88.4 R12, [R91+0x4200] ;  /* 0x004200005b0c783b */ /* 0x000e680000004200 */
[----:B------:R-:W-:Y:S01]  /*3640*/  LDSM.16.MT88.4 R16, [R91+0x4400] ;  /* 0x004400005b10783b */ /* 0x000fe20000004200 */
[----:B0-----:R-:W-:Y:S03]  /*3650*/  HMMA.16816.F32.BF16 R20, R4, R8, R20 ;  /* 0x000000080414723c */ /* 0x001fe60000041814 */
[----:B------:R-:W0:-:S15]  /*3660*/  LDSM.16.M88.4 R4, [R100+UR4] ;  /* 0x000000046404783b */ /* 0x000e1e0008000200 */
[----:B------:R-:W-:-:S06]  /*3670*/  NOP ;  /* 0x0000000000007918 */ /* 0x000fcc0000000000 */
[----:B-1----:R-:W-:Y:S01]  /*3680*/  HMMA.16816.F32.BF16 R20, R12, R10, R20 ;  /* 0x0000000a0c14723c */ /* 0x002fe20000041814 */
[----:B------:R-:W1:Y:S04]  /*3690*/  LDSM.16.MT88.4 R12, [R91+0x4600] ;  /* 0x004600005b0c783b */ /* 0x000e680000004200 */
[----:B------:R-:W-:-:S15]  /*36a0*/  LDSM.16.M88.4 R8, [R90+UR4+0x80] ;  /* 0x000080045a08783b */ /* 0x000fde0008000200 */
[----:B------:R-:W-:-:S04]  /*36b0*/  NOP ;  /* 0x0000000000007918 */ /* 0x000fc80000000000 */
[----:B0-----:R-:W-:Y:S01]  /*36c0*/  HMMA.16816.F32.BF16 R20, R16, R4, R20 ;  /* 0x000000041014723c */ /* 0x001fe20000041814 */
[----:B------:R-:W0:-:S15]  /*36d0*/  LDSM.16.MT88.4 R16, [R91+0x4800] ;  /* 0x004800005b10783b */ /* 0x000e1e0000004200 */
[----:B------:R-:W-:-:S08]  /*36e0*/  NOP ;  /* 0x0000000000007918 */ /* 0x000fd00000000000 */
        /* <DEDUP_REMOVED lines=8> */
[----:B------:R-:W1:Y:S01]  /*3770*/  LDSM.16.MT88.4 R8, [R91+0x4e00] ;  /* 0x004e00005b08783b */ /* 0x000e620000004200 */
[----:B------:R-:W-:-:S05]  /*3780*/  VIADD R94, R94, 0xffffffff ;  /* 0xffffffff5e5e7836 */ /* 0x000fca0000000000 */
[----:B------:R-:W-:-:S15]  /*3790*/  ISETP.NE.U32.AND P0, PT, R94, RZ, PT ;  /* 0x000000ff5e00720c */ /* 0x000fde0003f05070 */
[----:B------:R-:W-:-:S02]  /*37a0*/  NOP ;  /* 0x0000000000007918 */ /* 0x000fc40000000000 */
[----:B0-----:R-:W-:Y:S01]  /*37b0*/  HMMA.16816.F32.BF16 R4, R16, R20, R4 ;  /* 0x000000141004723c */ /* 0x001fe20000041804 */
[----:B------:R-:W-:Y:S01]  /*37c0*/  IMAD.WIDE R52, R93, 0x2, R52 ;  /* 0x000000025d347825 */ /* 0x000fe200078e0234 */
[----:B------:R-:W-:-:S03]  /*37d0*/  UIADD3 UR5, UR5, -0x80, URZ ;  /* 0xffffff8005057890 */ /* 0x000fc6000fffe03f */
[----:B------:R-:W-:-:S04]  /*37e0*/  IMAD.WIDE R44, R93, 0x2, R44 ;  /* 0x000000025d2c7825 */ /* 0x000fc800078e022c */
[----:B------:R-:W-:-:S04]  /*37f0*/  IMAD.WIDE R46, R93, 0x2, R46 ;  /* 0x000000025d2e7825 */ /* 0x000fc800078e022e */
[----:B------:R-:W-:-:S04]  /*3800*/  IMAD.WIDE R36, R93, 0x2, R36 ;  /* 0x000000025d247825 */ /* 0x000fc800078e0224 */
[----:B------:R-:W-:-:S04]  /*3810*/  IMAD.WIDE R42, R93, 0x2, R42 ;  /* 0x000000025d2a7825 */ /* 0x000fc800078e022a */
[----:B------:R-:W-:-:S04]  /*3820*/  IMAD.WIDE R34, R93, 0x2, R34 ;  /* 0x000000025d227825 */ /* 0x000fc800078e0222 */
[C---:B------:R-:W-:Y:S01]  /*3830*/  IMAD.WIDE R38, R93.reuse, 0x2, R38 ;  /* 0x000000025d267825 */ /* 0x040fe200078e0226 */
[----:B-1----:R-:W-:Y:S03]  /*3840*/  HMMA.16816.F32.BF16 R20, R8, R22, R4 ;  /* 0x000000160814723c */ /* 0x002fe60000041804 */
[----:B------:R-:W-:-:S04]  /*3850*/  IMAD.WIDE R40, R93, 0x2, R40 ;  /* 0x000000025d287825 */ /* 0x000fc800078e0228 */
[----:B------:R-:W-:-:S04]  /*3860*/  IMAD.WIDE R28, R93, 0x2, R28 ;  /* 0x000000025d1c7825 */ /* 0x000fc800078e021c */
[----:B------:R-:W-:Y:S01]  /*3870*/  IMAD.WIDE R32, R93, 0x2, R32 ;  /* 0x000000025d207825 */ /* 0x000fe200078e0220 */
[----:B------:R-:W-:-:S03]  /*3880*/  MOV R128, R44 ;  /* 0x0000002c00807202 */ /* 0x000fc60000000f00 */
[----:B------:R-:W-:Y:S01]  /*3890*/  IMAD.WIDE R24, R93, 0x2, R24 ;  /* 0x000000025d187825 */ /* 0x000fe200078e0218 */
[----:B------:R-:W-:-:S03]  /*38a0*/  MOV R19, R42 ;  /* 0x0000002a00137202 */ /* 0x000fc60000000f00 */
[----:B------:R-:W-:-:S04]  /*38b0*/  IMAD.WIDE R26, R93, 0x2, R26 ;  /* 0x000000025d1a7825 */ /* 0x000fc800078e021a */
[----:B------:R-:W-:-:S04]  /*38c0*/  IMAD.WIDE R30, R93, 0x2, R30 ;  /* 0x000000025d1e7825 */ /* 0x000fc800078e021e */
[----:B------:R-:W-:Y:S01]  /*38d0*/  IMAD.WIDE R2, R109, 0x2, R2 ;  /* 0x000000026d027825 */ /* 0x000fe200078e0202 */
[----:B------:R-:W-:-:S03]  /*38e0*/  MOV R9, R28 ;  /* 0x0000001c00097202 */ /* 0x000fc60000000f00 */
[----:B------:R-:W-:Y:S01]  /*38f0*/  IMAD.MOV.U32 R131, RZ, RZ, R53 ;  /* 0x000000ffff837224 */ /* 0x000fe200078e0035 */
[----:B------:R-:W-:Y:S01]  /*3900*/  MOV R53, R36 ;  /* 0x0000002400357202 */ /* 0x000fe20000000f00 */
[----:B------:R-:W-:Y:S02]  /*3910*/  IMAD.MOV.U32 R129, RZ, RZ, R45 ;  /* 0x000000ffff817224 */ /* 0x000fe400078e002d */
[----:B------:R-:W-:Y:S02]  /*3920*/  IMAD.MOV.U32 R127, RZ, RZ, R47 ;  /* 0x000000ffff7f7224 */ /* 0x000fe400078e002f */
[----:B------:R-:W-:Y:S02]  /*3930*/  IMAD.MOV.U32 R130, RZ, RZ, R52 ;  /* 0x000000ffff827224 */ /* 0x000fe400078e0034 */
[----:B------:R-:W-:Y:S02]  /*3940*/  IMAD.MOV.U32 R126, RZ, RZ, R46 ;  /* 0x000000ffff7e7224 */ /* 0x000fe400078e002e */
[----:B------:R-:W-:Y:S01]  /*3950*/  IMAD.MOV.U32 R123, RZ, RZ, R34 ;  /* 0x000000ffff7b7224 */ /* 0x000fe200078e0022 */
[----:B------:R-:W-:Y:S01]  /*3960*/  MOV R34, R33 ;  /* 0x0000002100227202 */ /* 0x000fe20000000f00 */
[----:B------:R-:W-:-:S02]  /*3970*/  IMAD.MOV.U32 R47, RZ, RZ, R38 ;  /* 0x000000ffff2f7224 */ /* 0x000fc400078e0026 */
[----:B------:R-:W-:Y:S02]  /*3980*/  IMAD.MOV.U32 R45, RZ, RZ, R40 ;  /* 0x000000ffff2d7224 */ /* 0x000fe400078e0028 */
[----:B------:R-:W-:-:S04]  /*3990*/  IMAD.WIDE R114, R93, 0x2, R114 ;  /* 0x000000025d727825 */ /* 0x000fc800078e0272 */
        /* <DEDUP_REMOVED lines=18> */
[----:B------:R-:W-:Y:S02]  /*3ac0*/  IMAD.MOV.U32 R124, RZ, RZ, R35 ;  /* 0x000000ffff7c7224 */ /* 0x000fe400078e0023 */
[----:B------:R-:W-:Y:S02]  /*3ad0*/  IMAD.MOV.U32 R122, RZ, RZ, R37 ;  /* 0x000000ffff7a7224 */ /* 0x000fe400078e0025 */
[----:B------:R-:W-:Y:S02]  /*3ae0*/  IMAD.MOV.U32 R52, RZ, RZ, R39 ;  /* 0x000000ffff347224 */ /* 0x000fe400078e0027 */
[----:B------:R-:W-:Y:S02]  /*3af0*/  IMAD.MOV.U32 R46, RZ, RZ, R41 ;  /* 0x000000ffff2e7224 */ /* 0x000fe400078e0029 */
[----:B------:R-:W-:Y:S02]  /*3b00*/  IMAD.MOV.U32 R44, RZ, RZ, R43 ;  /* 0x000000ffff2c7224 */ /* 0x000fe400078e002b */
[----:B------:R-:W-:-:S02]  /*3b10*/  IMAD.MOV.U32 R17, RZ, RZ, R24 ;  /* 0x000000ffff117224 */ /* 0x000fc400078e0018 */
[----:B------:R-:W-:Y:S02]  /*3b20*/  IMAD.MOV.U32 R42, RZ, RZ, R25 ;  /* 0x000000ffff2a7224 */ /* 0x000fe400078e0019 */
[----:B------:R-:W-:Y:S02]  /*3b30*/  IMAD.MOV.U32 R15, RZ, RZ, R26 ;  /* 0x000000ffff0f7224 */ /* 0x000fe400078e001a */
[----:B------:R-:W-:Y:S02]  /*3b40*/  IMAD.MOV.U32 R40, RZ, RZ, R27 ;  /* 0x000000ffff287224 */ /* 0x000fe400078e001b */
[----:B------:R-:W-:Y:S02]  /*3b50*/  IMAD.MOV.U32 R38, RZ, RZ, R29 ;  /* 0x000000ffff267224 */ /* 0x000fe400078e001d */
[----:B------:R-:W-:Y:S02]  /*3b60*/  IMAD.MOV.U32 R7, RZ, RZ, R30 ;  /* 0x000000ffff077224 */ /* 0x000fe400078e001e */
[----:B------:R-:W-:-:S02]  /*3b70*/  IMAD.MOV.U32 R36, RZ, RZ, R31 ;  /* 0x000000ffff247224 */ /* 0x000fc400078e001f */
[----:B------:R-:W-:Y:S02]  /*3b80*/  IMAD.MOV.U32 R5, RZ, RZ, R32 ;  /* 0x000000ffff057224 */ /* 0x000fe400078e0020 */
[----:B------:R-:W-:Y:S01]  /*3b90*/  IMAD.MOV.U32 R8, RZ, RZ, R2 ;  /* 0x000000ffff087224 */ /* 0x000fe200078e0002 */
[----:B------:R-:W-:Y:S06]  /*3ba0*/  @P0 BRA `(.L_x_1) ;  /* 0xffffffec00800947 */ /* 0x000fec000383ffff */
[----:B------:R-:W-:Y:S02]  /*3bb0*/  F2FP.BF16.F32.PACK_AB R22, R23, R22 ;  /* 0x000000161716723e */ /* 0x000fe400000010ff */
[----:B------:R-:W-:-:S07]  /*3bc0*/  F2FP.BF16.F32.PACK_AB R20, R21, R20 ;  /* 0x000000141514723e */ /* 0x000fce00000010ff */
.L_x_0:
[----:B------:R-:W-:Y:S01]  /*3bd0*/  BAR.SYNC.DEFER_BLOCKING 0x0 ;  /* 0x0000000000007b1d */ /* 0x000fe20000010000 */
[----:B------:R-:W-:Y:S01]  /*3be0*/  IMAD.SHL.U32 R2, R0, 0x4, RZ ;  /* 0x0000000400027824 */ /* 0x000fe200078e00ff */
[----:B------:R-:W-:Y:S01]  /*3bf0*/  SHF.R.U32.HI R3, RZ, 0x5, R0 ;  /* 0x00000005ff037819 */ /* 0x000fe20000011600 */
[----:B------:R-:W-:Y:S01]  /*3c00*/  IMAD.IADD R82, R86, 0x1, R82 ;  /* 0x0000000156527824 */ /* 0x000fe200078e0252 */
[----:B------:R-:W-:Y:S02]  /*3c10*/  LOP3.LUT R5, R84, 0x600, RZ, 0xc0, !PT ;  /* 0x0000060054057812 */ /* 0x000fe400078ec0ff */
[----:B------:R-:W-:Y:S01]  /*3c20*/  LOP3.LUT R4, R2, 0x82, R3, 0xc8, !PT ;  /* 0x0000008202047812 */ /* 0x000fe200078ec803 */
[----:B------:R-:W-:Y:S01]  /*3c30*/  ULDC.64 UR8, c[0x0][0x228] ;  /* 0x00008a0000087ab9 */ /* 0x000fe20000000a00 */
[----:B------:R-:W-:Y:S02]  /*3c40*/  LOP3.LUT R85, R85, 0x1c, R0, 0xf8, !PT ;  /* 0x0000001c55557812 */ /* 0x000fe400078ef800 */
[----:B------:R-:W-:Y:S01]  /*3c50*/  LOP3.LUT R5, R5, 0x7c, R2, 0xf8, !PT ;  /* 0x0000007c05057812 */ /* 0x000fe200078ef802 */
[----:B------:R-:W-:Y:S01]  /*3c60*/  IMAD R4, R81, 0x2, R4 ;  /* 0x0000000251047824 */ /* 0x000fe200078e0204 */
[----:B------:R-:W-:-:S02]  /*3c70*/  PRMT R7, R20, 0x7632, R7 ;  /* 0x0000763214077816 */ /* 0x000fc40000000007 */
[----:B------:R-:W-:Y:S02]  /*3c80*/  LOP3.LUT R6, R5, 0xe0, R0, 0x78, !PT ;  /* 0x000000e005067812 */ /* 0x000fe400078e7800 */
[----:B------:R-:W-:Y:S02]  /*3c90*/  LOP3.LUT R4, R4, R85, RZ, 0xfc, !PT ;  /* 0x0000005504047212 */ /* 0x000fe400078efcff */
[----:B------:R-:W-:Y:S02]  /*3ca0*/  PRMT R9, R22, 0x7632, R9 ;  /* 0x0000763216097816 */ /* 0x000fe40000000009 */
[C---:B------:R-:W-:Y:S02]  /*3cb0*/  LOP3.LUT R0, R4.reuse, 0x40, RZ, 0x3c, !PT ;  /* 0x0000004004007812 */ /* 0x040fe400078e3cff */
[C---:B------:R-:W-:Y:S02]  /*3cc0*/  LOP3.LUT R2, R4.reuse, 0x20, RZ, 0x3c, !PT ;  /* 0x0000002004027812 */ /* 0x040fe400078e3cff */
[----:B------:R-:W-:Y:S01]  /*3cd0*/  LOP3.LUT R5, R4, 0x60, RZ, 0x3c, !PT ;  /* 0x0000006004057812 */ /* 0x000fe200078e3cff */
[----:B------:R-:W-:Y:S01]  /*3ce0*/  STS.U16 [R4+UR4], R20 ;  /* 0x0000001404007988 */ /* 0x000fe20008000404 */
[----:B------:R-:W-:-:S03]  /*3cf0*/  ISETP.GE.AND P0, PT, R80, UR8, PT ;  /* 0x0000000850007c0c */ /* 0x000fc6000bf06270 */
[----:B------:R0:W-:Y:S04]  /*3d00*/  STS.U16 [R0+UR4+0x400], R7 ;  /* 0x0004000700007988 */ /* 0x0001e80008000404 */
[----:B------:R1:W-:Y:S04]  /*3d10*/  STS.U16 [R2+UR4+0x200], R22 ;  /* 0x0002001602007988 */ /* 0x0003e80008000404 */
[----:B------:R2:W-:Y:S01]  /*3d20*/  STS.U16 [R5+UR4+0x600], R9 ;  /* 0x0006000905007988 */ /* 0x0005e20008000404 */
[C---:B0-----:R-:W-:Y:S01]  /*3d30*/  LOP3.LUT R0, R86.reuse, 0x20, R83, 0xfe, !PT ;  /* 0x0000002056007812 */ /* 0x041fe200078efe53 */
[----:B------:R-:W-:Y:S01]  /*3d40*/  BAR.SYNC.DEFER_BLOCKING 0x0 ;  /* 0x0000000000007b1d */ /* 0x000fe20000010000 */
[----:B-1----:R-:W-:-:S02]  /*3d50*/  LOP3.LUT R2, R86, R83, RZ, 0xfc, !PT ;  /* 0x0000005356027212 */ /* 0x002fc400078efcff */
[----:B------:R-:W-:Y:S02]  /*3d60*/  LOP3.LUT R83, R86, 0x10, R83, 0xfe, !PT ;  /* 0x0000001056537812 */ /* 0x000fe400078efe53 */
[----:B------:R-:W-:Y:S02]  /*3d70*/  ISETP.LT.AND P3, PT, R2, UR9, !P0 ;  /* 0x0000000902007c0c */ /* 0x000fe4000c761270 */
[----:B------:R-:W-:Y:S01]  /*3d80*/  ISETP.LT.AND P2, PT, R83, UR9, !P0 ;  /* 0x0000000953007c0c */ /* 0x000fe2000c741270 */
[----:B------:R-:W0:Y:S04]  /*3d90*/  LDS R11, [R6+UR4] ;  /* 0x00000004060b7984 */ /* 0x000e280008000800 */
[----:B------:R1:W3:Y:S01]  /*3da0*/  LDS R13, [R6+UR4+0x100] ;  /* 0x00010004060d7984 */ /* 0x0002e20008000800 */
[----:B------:R-:W-:-:S02]  /*3db0*/  ULDC UR4, c[0x0][0x244] ;  /* 0x0000910000047ab9 */ /* 0x000fc40000000800 */
[----:B------:R-:W-:Y:S01]  /*3dc0*/  IMAD R3, R80, UR4, RZ ;  /* 0x0000000450037c24 */ /* 0x000fe2000f8e02ff */
[----:B------:R-:W-:-:S04]  /*3dd0*/  ULDC.64 UR4, c[0x0][0x220] ;  /* 0x0000880000047ab9 */ /* 0x000fc80000000a00 */
[----:B------:R-:W-:Y:S01]  /*3de0*/  LEA R8, P1, R3, UR4, 0x1 ;  /* 0x0000000403087c11 */ /* 0x000fe2000f8208ff */
[----:B------:R-:W-:Y:S02]  /*3df0*/  ULDC UR4, c[0x0][0x248] ;  /* 0x0000920000047ab9 */ /* 0x000fe40000000800 */
[----:B------:R-:W-:Y:S01]  /*3e00*/  IMAD R83, R83, UR4, RZ ;  /* 0x0000000453537c24 */ /* 0x000fe2000f8e02ff */
[----:B------:R-:W-:Y:S01]  /*3e10*/  LEA.HI.X.SX32 R10, R3, UR5, 0x1, P1 ;  /* 0x00000005030a7c11 */ /* 0x000fe200088f0eff */
[----:B------:R-:W-:Y:S01]  /*3e20*/  IMAD R3, R2, UR4, RZ ;  /* 0x0000000402037c24 */ /* 0x000fe2000f8e02ff */
[C---:B------:R-:W-:Y:S01]  /*3e30*/  ISETP.LT.AND P1, PT, R0.reuse, UR9, !P0 ;  /* 0x0000000900007c0c */ /* 0x040fe2000c721270 */
[----:B------:R-:W-:Y:S01]  /*3e40*/  IMAD R0, R0, UR4, RZ ;  /* 0x0000000400007c24 */ /* 0x000fe2000f8e02ff */
[C---:B------:R-:W-:Y:S01]  /*3e50*/  ISETP.LT.AND P0, PT, R82.reuse, UR9, !P0 ;  /* 0x0000000952007c0c */ /* 0x040fe2000c701270 */
[----:B--2---:R-:W-:Y:S01]  /*3e60*/  IMAD R9, R82, UR4, RZ ;  /* 0x0000000452097c24 */ /* 0x004fe2000f8e02ff */
[----:B------:R-:W-:-:S02]  /*3e70*/  LEA R2, P4, R3, R8, 0x1 ;  /* 0x0000000803027211 */ /* 0x000fc400078808ff */
[CC--:B-1----:R-:W-:Y:S02]  /*3e80*/  LEA R6, P5, R0.reuse, R8.reuse, 0x1 ;  /* 0x0000000800067211 */ /* 0x0c2fe400078a08ff */
[----:B------:R-:W-:Y:S02]  /*3e90*/  LEA R4, P6, R83, R8, 0x1 ;  /* 0x0000000853047211 */ /* 0x000fe400078c08ff */
[-C--:B------:R-:W-:Y:S02]  /*3ea0*/  LEA.HI.X.SX32 R3, R3, R10.reuse, 0x1, P4 ;  /* 0x0000000a03037211 */ /* 0x080fe400020f0eff */
[-C--:B------:R-:W-:Y:S02]  /*3eb0*/  LEA.HI.X.SX32 R7, R0, R10.reuse, 0x1, P5 ;  /* 0x0000000a00077211 */ /* 0x080fe400028f0eff */
[----:B------:R-:W-:Y:S02]  /*3ec0*/  LEA.HI.X.SX32 R5, R83, R10, 0x1, P6 ;  /* 0x0000000a53057211 */ /* 0x000fe400030f0eff */
[----:B------:R-:W-:-:S04]  /*3ed0*/  LEA R8, P4, R9, R8, 0x1 ;  /* 0x0000000809087211 */ /* 0x000fc800078808ff */
[----:B------:R-:W-:Y:S02]  /*3ee0*/  LEA.HI.X.SX32 R9, R9, R10, 0x1, P4 ;  /* 0x0000000a09097211 */ /* 0x000fe400020f0eff */
[----:B0-----:R-:W-:Y:S01]  /*3ef0*/  PRMT R0, R11, 0x7632, R0 ;  /* 0x000076320b007816 */ /* 0x001fe20000000000 */
[----:B------:R0:W-:Y:S04]  /*3f00*/  @P3 STG.E.U16 desc[UR6][R2.64], R11 ;  /* 0x0000000b02003986 */ /* 0x0001e8000c101506 */
[----:B------:R0:W-:Y:S04]  /*3f10*/  @P2 STG.E.U16 desc[UR6][R4.64], R0 ;  /* 0x0000000004002986 */ /* 0x0001e8000c101506 */
[----:B---3--:R0:W-:Y:S01]  /*3f20*/  @P1 STG.E.U16 desc[UR6][R6.64], R13 ;  /* 0x0000000d06001986 */ /* 0x0081e2000c101506 */
[----:B------:R-:W-:Y:S05]  /*3f30*/  @!P0 EXIT ;  /* 0x000000000000894d */ /* 0x000fea0003800000 */
[----:B0-----:R-:W-:-:S05]  /*3f40*/  PRMT R4, R13, 0x7632, R4 ;  /* 0x000076320d047816 */ /* 0x001fca0000000004 */
[----:B------:R-:W-:Y:S01]  /*3f50*/  STG.E.U16 desc[UR6][R8.64], R4 ;  /* 0x0000000408007986 */ /* 0x000fe2000c101506 */
[----:B------:R-:W-:Y:S05]  /*3f60*/  EXIT ;  /* 0x000000000000794d */ /* 0x000fea0003800000 */
.L_x_2:
[----:B------:R-:W-:-:S00]  /*3f70*/  BRA `(.L_x_2) ;  /* 0xfffffffc00fc7947 */ /* 0x000fc0000383ffff */
[----:B------:R-:W-:-:S00]  /*3f80*/  NOP ;  /* 0x0000000000007918 */ /* 0x000fc00000000000 */
[----:B------:R-:W-:-:S00]  /*3f90*/  NOP ;  /* 0x0000000000007918 */ /* 0x000fc00000000000 */
[----:B------:R-:W-:-:S00]  /*3fa0*/  NOP ;  /* 0x0000000000007918 */ /* 0x000fc00000000000 */
[----:B------:R-:W-:-:S00]  /*3fb0*/  NOP ;  /* 0x0000000000007918 */ /* 0x000fc00000000000 */
[----:B------:R-:W-:-:S00]  /*3fc0*/  NOP ;  /* 0x0000000000007918 */ /* 0x000fc00000000000 */
[----:B------:R-:W-:-:S00]  /*3fd0*/  NOP ;  /* 0x0000000000007918 */ /* 0x000fc00000000000 */
[----:B------:R-:W-:-:S00]  /*3fe0*/  NOP ;  /* 0x0000000000007918 */ /* 0x000fc00000000000 */
[----:B------:R-:W-:-:S00]  /*3ff0*/  NOP ;  /* 0x0000000000007918 */ /* 0x000fc00000000000 */
.L_x_3:


//--------------------- .nv.shared.matmul_kernel  --------------------------
	.section	.nv.shared.matmul_kernel,"aw",@nobits
	.sectionflags	@""
	.align	16
	.zero		1024


//--------------------- .nv.shared.reserved.0     --------------------------
	.section	.nv.shared.reserved.0,"aw",@nobits
	.weak		__nv_reservedSMEM_offset_0_alias
	.size		__nv_reservedSMEM_offset_0_alias, 0, 0
	.other		__nv_reservedSMEM_offset_0_alias,@"STO_CUDA_RESERVED_SHARED STV_DEFAULT"
__nv_reservedSMEM_offset_0_alias:
	.zero		0


//--------------------- .nv.constant0.matmul_kernel --------------------------
	.section	.nv.constant0.matmul_kernel,"a",@progbits
	.sectionflags	@""
	.align	4
.nv.constant0.matmul_kernel:
	.zero		608


//--------------------- SYMBOLS --------------------------

	.type		.nv.reservedSmem.offset0,@object
	.size		.nv.reservedSmem.offset0,0x4
